//
// Generated by NVIDIA NVVM Compiler
//
// Compiler Build ID: CL-36424714
// Cuda compilation tools, release 13.0, V13.0.88
// Based on NVVM 20.0.0
//

.version 9.0
.target sm_100
.address_size 64

	// .globl	_Z13normalizationPfS_ff
.func  (.param .b64 func_retval0) __internal_accurate_pow
(
	.param .b64 __internal_accurate_pow_param_0
)
;
.global .align 4 .b8 precalc_xorwow_matrix[102400];
.global .align 4 .b8 precalc_xorwow_offset_matrix[102400];
.global .align 4 .b8 mrg32k3aM1[2304];
.global .align 4 .b8 mrg32k3aM2[2304];
.global .align 4 .b8 mrg32k3aM1SubSeq[2016];
.global .align 4 .b8 mrg32k3aM2SubSeq[2016];
.global .align 4 .b8 mrg32k3aM1Seq[2304];
.global .align 4 .b8 mrg32k3aM2Seq[2304];
.const .align 8 .b8 __cr_lgamma_table[72];

.visible .entry _Z13normalizationPfS_ff(
	.param .u64 .ptr .align 1 _Z13normalizationPfS_ff_param_0,
	.param .u64 .ptr .align 1 _Z13normalizationPfS_ff_param_1,
	.param .f32 _Z13normalizationPfS_ff_param_2,
	.param .f32 _Z13normalizationPfS_ff_param_3
)
{
	.reg .pred 	%p<2>;
	.reg .b32 	%r<5>;
	.reg .b32 	%f<6>;
	.reg .b64 	%rd<8>;

	ld.param.u64 	%rd1, [_Z13normalizationPfS_ff_param_0];
	ld.param.u64 	%rd2, [_Z13normalizationPfS_ff_param_1];
	ld.param.f32 	%f1, [_Z13normalizationPfS_ff_param_2];
	ld.param.f32 	%f2, [_Z13normalizationPfS_ff_param_3];
	mov.u32 	%r2, %ctaid.x;
	mov.u32 	%r3, %ntid.x;
	mov.u32 	%r4, %tid.x;
	mad.lo.s32 	%r1, %r2, %r3, %r4;
	setp.gt.s32 	%p1, %r1, 4095;
	@%p1 bra 	$L__BB0_2;
	cvta.to.global.u64 	%rd3, %rd1;
	cvta.to.global.u64 	%rd4, %rd2;
	mul.wide.s32 	%rd5, %r1, 4;
	add.s64 	%rd6, %rd3, %rd5;
	ld.global.f32 	%f3, [%rd6];
	sub.f32 	%f4, %f3, %f1;
	div.rn.f32 	%f5, %f4, %f2;
	add.s64 	%rd7, %rd4, %rd5;
	st.global.f32 	[%rd7], %f5;
$L__BB0_2:
	ret;

}
	// .globl	_Z4distPfS_S_S_if
.visible .entry _Z4distPfS_S_S_if(
	.param .u64 .ptr .align 1 _Z4distPfS_S_S_if_param_0,
	.param .u64 .ptr .align 1 _Z4distPfS_S_S_if_param_1,
	.param .u64 .ptr .align 1 _Z4distPfS_S_S_if_param_2,
	.param .u64 .ptr .align 1 _Z4distPfS_S_S_if_param_3,
	.param .u32 _Z4distPfS_S_S_if_param_4,
	.param .f32 _Z4distPfS_S_S_if_param_5
)
{
	.reg .pred 	%p<77>;
	.reg .b32 	%r<120>;
	.reg .b32 	%f<46>;
	.reg .b64 	%rd<38>;
	.reg .b64 	%fd<142>;

	ld.param.u64 	%rd18, [_Z4distPfS_S_S_if_param_1];
	ld.param.u64 	%rd20, [_Z4distPfS_S_S_if_param_2];
	ld.param.u64 	%rd19, [_Z4distPfS_S_S_if_param_3];
	cvta.to.global.u64 	%rd1, %rd20;
	cvta.to.global.u64 	%rd2, %rd18;
	cvta.to.global.u64 	%rd3, %rd19;
	mov.u32 	%r33, %ctaid.x;
	mov.u32 	%r34, %ntid.x;
	mov.u32 	%r35, %tid.x;
	mad.lo.s32 	%r1, %r33, %r34, %r35;
	setp.gt.s32 	%p2, %r1, 4095;
	@%p2 bra 	$L__BB1_44;
	ld.param.u32 	%r111, [_Z4distPfS_S_S_if_param_4];
	setp.lt.s32 	%p3, %r111, 1;
	mov.f32 	%f45, 0f00000000;
	@%p3 bra 	$L__BB1_33;
	ld.param.u32 	%r112, [_Z4distPfS_S_S_if_param_4];
	mul.lo.s32 	%r2, %r112, %r1;
	mov.f64 	%fd44, 0d4000000000000000;
	{
	.reg .b32 %temp; 
	mov.b64 	{%temp, %r3}, %fd44;
	}
	and.b32  	%r4, %r3, 2146435072;
	setp.eq.s32 	%p4, %r4, 1062207488;
	setp.lt.s32 	%p5, %r3, 0;
	selp.b32 	%r5, 0, 2146435072, %p5;
	and.b32  	%r37, %r3, 2147483647;
	setp.ne.s32 	%p6, %r37, 1071644672;
	and.pred  	%p1, %p4, %p6;
	or.b32  	%r6, %r5, -2147483648;
	and.b32  	%r7, %r112, 3;
	setp.lt.u32 	%p7, %r112, 4;
	mov.f32 	%f45, 0f00000000;
	mov.b32 	%r117, 0;
	@%p7 bra 	$L__BB1_25;
	ld.param.u32 	%r113, [_Z4distPfS_S_S_if_param_4];
	and.b32  	%r38, %r113, 2147483644;
	neg.s32 	%r116, %r38;
	add.s64 	%rd35, %rd3, 8;
	add.s64 	%rd34, %rd2, 8;
	mov.f32 	%f45, 0f00000000;
	mov.u32 	%r115, %r2;
$L__BB1_4:
	setp.lt.s32 	%p8, %r3, 0;
	setp.eq.s32 	%p9, %r4, 1062207488;
	mul.wide.s32 	%rd21, %r115, 4;
	add.s64 	%rd22, %rd1, %rd21;
	add.s64 	%rd8, %rd22, 8;
	ld.global.f32 	%f2, [%rd35+-8];
	ld.global.f32 	%f28, [%rd34+-8];
	ld.global.f32 	%f29, [%rd22];
	sub.f32 	%f3, %f28, %f29;
	cvt.f64.f32 	%fd1, %f3;
	{
	.reg .b32 %temp; 
	mov.b64 	{%temp, %r11}, %fd1;
	}
	abs.f64 	%fd2, %fd1;
	{ // callseq 0, 0
	.param .b64 param0;
	st.param.f64 	[param0], %fd2;
	.param .b64 retval0;
	call.uni (retval0), 
	__internal_accurate_pow, 
	(
	param0
	);
	ld.param.f64 	%fd45, [retval0];
	} // callseq 0
	setp.lt.s32 	%p11, %r11, 0;
	neg.f64 	%fd47, %fd45;
	selp.f64 	%fd48, %fd47, %fd45, %p9;
	selp.f64 	%fd49, %fd48, %fd45, %p11;
	setp.eq.f32 	%p12, %f3, 0f00000000;
	selp.b32 	%r39, %r11, 0, %p9;
	or.b32  	%r40, %r39, 2146435072;
	selp.b32 	%r41, %r40, %r39, %p8;
	mov.b32 	%r42, 0;
	mov.b64 	%fd50, {%r42, %r41};
	selp.f64 	%fd134, %fd50, %fd49, %p12;
	add.f64 	%fd51, %fd1, 0d4000000000000000;
	{
	.reg .b32 %temp; 
	mov.b64 	{%temp, %r43}, %fd51;
	}
	and.b32  	%r44, %r43, 2146435072;
	setp.ne.s32 	%p13, %r44, 2146435072;
	@%p13 bra 	$L__BB1_9;
	setp.num.f32 	%p14, %f3, %f3;
	@%p14 bra 	$L__BB1_7;
	mov.f64 	%fd52, 0d4000000000000000;
	add.rn.f64 	%fd134, %fd1, %fd52;
	bra.uni 	$L__BB1_9;
$L__BB1_7:
	setp.neu.f64 	%p15, %fd2, 0d7FF0000000000000;
	@%p15 bra 	$L__BB1_9;
	setp.lt.s32 	%p16, %r11, 0;
	selp.b32 	%r45, %r6, %r5, %p1;
	selp.b32 	%r46, %r45, %r5, %p16;
	mov.b32 	%r47, 0;
	mov.b64 	%fd134, {%r47, %r46};
$L__BB1_9:
	setp.lt.s32 	%p17, %r3, 0;
	setp.eq.s32 	%p18, %r4, 1062207488;
	setp.eq.f32 	%p20, %f3, 0f3F800000;
	selp.f64 	%fd53, 0d3FF0000000000000, %fd134, %p20;
	cvt.f64.f32 	%fd54, %f2;
	cvt.f64.f32 	%fd55, %f45;
	fma.rn.f64 	%fd56, %fd53, %fd54, %fd55;
	cvt.rn.f32.f64 	%f4, %fd56;
	ld.global.f32 	%f5, [%rd35+-4];
	ld.global.f32 	%f30, [%rd34+-4];
	ld.global.f32 	%f31, [%rd8+-4];
	sub.f32 	%f6, %f30, %f31;
	cvt.f64.f32 	%fd7, %f6;
	{
	.reg .b32 %temp; 
	mov.b64 	{%temp, %r12}, %fd7;
	}
	abs.f64 	%fd8, %fd7;
	{ // callseq 1, 0
	.param .b64 param0;
	st.param.f64 	[param0], %fd8;
	.param .b64 retval0;
	call.uni (retval0), 
	__internal_accurate_pow, 
	(
	param0
	);
	ld.param.f64 	%fd57, [retval0];
	} // callseq 1
	setp.lt.s32 	%p21, %r12, 0;
	neg.f64 	%fd59, %fd57;
	selp.f64 	%fd60, %fd59, %fd57, %p18;
	selp.f64 	%fd61, %fd60, %fd57, %p21;
	setp.eq.f32 	%p22, %f6, 0f00000000;
	selp.b32 	%r48, %r12, 0, %p18;
	or.b32  	%r49, %r48, 2146435072;
	selp.b32 	%r50, %r49, %r48, %p17;
	mov.b32 	%r51, 0;
	mov.b64 	%fd62, {%r51, %r50};
	selp.f64 	%fd135, %fd62, %fd61, %p22;
	add.f64 	%fd63, %fd7, 0d4000000000000000;
	{
	.reg .b32 %temp; 
	mov.b64 	{%temp, %r52}, %fd63;
	}
	and.b32  	%r53, %r52, 2146435072;
	setp.ne.s32 	%p23, %r53, 2146435072;
	@%p23 bra 	$L__BB1_14;
	setp.nan.f32 	%p24, %f6, %f6;
	@%p24 bra 	$L__BB1_13;
	setp.neu.f64 	%p25, %fd8, 0d7FF0000000000000;
	@%p25 bra 	$L__BB1_14;
	setp.lt.s32 	%p26, %r12, 0;
	selp.b32 	%r54, %r6, %r5, %p1;
	selp.b32 	%r55, %r54, %r5, %p26;
	mov.b32 	%r56, 0;
	mov.b64 	%fd135, {%r56, %r55};
	bra.uni 	$L__BB1_14;
$L__BB1_13:
	mov.f64 	%fd64, 0d4000000000000000;
	add.rn.f64 	%fd135, %fd7, %fd64;
$L__BB1_14:
	setp.lt.s32 	%p27, %r3, 0;
	setp.eq.s32 	%p28, %r4, 1062207488;
	setp.eq.f32 	%p30, %f6, 0f3F800000;
	selp.f64 	%fd65, 0d3FF0000000000000, %fd135, %p30;
	cvt.f64.f32 	%fd66, %f5;
	cvt.f64.f32 	%fd67, %f4;
	fma.rn.f64 	%fd68, %fd65, %fd66, %fd67;
	cvt.rn.f32.f64 	%f7, %fd68;
	ld.global.f32 	%f8, [%rd35];
	ld.global.f32 	%f32, [%rd34];
	ld.global.f32 	%f33, [%rd8];
	sub.f32 	%f9, %f32, %f33;
	cvt.f64.f32 	%fd13, %f9;
	{
	.reg .b32 %temp; 
	mov.b64 	{%temp, %r13}, %fd13;
	}
	abs.f64 	%fd14, %fd13;
	{ // callseq 2, 0
	.param .b64 param0;
	st.param.f64 	[param0], %fd14;
	.param .b64 retval0;
	call.uni (retval0), 
	__internal_accurate_pow, 
	(
	param0
	);
	ld.param.f64 	%fd69, [retval0];
	} // callseq 2
	setp.lt.s32 	%p31, %r13, 0;
	neg.f64 	%fd71, %fd69;
	selp.f64 	%fd72, %fd71, %fd69, %p28;
	selp.f64 	%fd73, %fd72, %fd69, %p31;
	setp.eq.f32 	%p32, %f9, 0f00000000;
	selp.b32 	%r57, %r13, 0, %p28;
	or.b32  	%r58, %r57, 2146435072;
	selp.b32 	%r59, %r58, %r57, %p27;
	mov.b32 	%r60, 0;
	mov.b64 	%fd74, {%r60, %r59};
	selp.f64 	%fd136, %fd74, %fd73, %p32;
	add.f64 	%fd75, %fd13, 0d4000000000000000;
	{
	.reg .b32 %temp; 
	mov.b64 	{%temp, %r61}, %fd75;
	}
	and.b32  	%r62, %r61, 2146435072;
	setp.ne.s32 	%p33, %r62, 2146435072;
	@%p33 bra 	$L__BB1_19;
	setp.nan.f32 	%p34, %f9, %f9;
	@%p34 bra 	$L__BB1_18;
	setp.neu.f64 	%p35, %fd14, 0d7FF0000000000000;
	@%p35 bra 	$L__BB1_19;
	setp.lt.s32 	%p36, %r13, 0;
	selp.b32 	%r63, %r6, %r5, %p1;
	selp.b32 	%r64, %r63, %r5, %p36;
	mov.b32 	%r65, 0;
	mov.b64 	%fd136, {%r65, %r64};
	bra.uni 	$L__BB1_19;
$L__BB1_18:
	mov.f64 	%fd76, 0d4000000000000000;
	add.rn.f64 	%fd136, %fd13, %fd76;
$L__BB1_19:
	setp.lt.s32 	%p37, %r3, 0;
	setp.eq.s32 	%p38, %r4, 1062207488;
	setp.eq.f32 	%p40, %f9, 0f3F800000;
	selp.f64 	%fd77, 0d3FF0000000000000, %fd136, %p40;
	cvt.f64.f32 	%fd78, %f8;
	cvt.f64.f32 	%fd79, %f7;
	fma.rn.f64 	%fd80, %fd77, %fd78, %fd79;
	cvt.rn.f32.f64 	%f10, %fd80;
	ld.global.f32 	%f11, [%rd35+4];
	ld.global.f32 	%f34, [%rd34+4];
	ld.global.f32 	%f35, [%rd8+4];
	sub.f32 	%f12, %f34, %f35;
	cvt.f64.f32 	%fd19, %f12;
	{
	.reg .b32 %temp; 
	mov.b64 	{%temp, %r14}, %fd19;
	}
	abs.f64 	%fd20, %fd19;
	{ // callseq 3, 0
	.param .b64 param0;
	st.param.f64 	[param0], %fd20;
	.param .b64 retval0;
	call.uni (retval0), 
	__internal_accurate_pow, 
	(
	param0
	);
	ld.param.f64 	%fd81, [retval0];
	} // callseq 3
	setp.lt.s32 	%p41, %r14, 0;
	neg.f64 	%fd83, %fd81;
	selp.f64 	%fd84, %fd83, %fd81, %p38;
	selp.f64 	%fd85, %fd84, %fd81, %p41;
	setp.eq.f32 	%p42, %f12, 0f00000000;
	selp.b32 	%r66, %r14, 0, %p38;
	or.b32  	%r67, %r66, 2146435072;
	selp.b32 	%r68, %r67, %r66, %p37;
	mov.b32 	%r69, 0;
	mov.b64 	%fd86, {%r69, %r68};
	selp.f64 	%fd137, %fd86, %fd85, %p42;
	add.f64 	%fd87, %fd19, 0d4000000000000000;
	{
	.reg .b32 %temp; 
	mov.b64 	{%temp, %r70}, %fd87;
	}
	and.b32  	%r71, %r70, 2146435072;
	setp.ne.s32 	%p43, %r71, 2146435072;
	@%p43 bra 	$L__BB1_24;
	setp.nan.f32 	%p44, %f12, %f12;
	@%p44 bra 	$L__BB1_23;
	setp.neu.f64 	%p45, %fd20, 0d7FF0000000000000;
	@%p45 bra 	$L__BB1_24;
	setp.lt.s32 	%p46, %r14, 0;
	selp.b32 	%r72, %r6, %r5, %p1;
	selp.b32 	%r73, %r72, %r5, %p46;
	mov.b32 	%r74, 0;
	mov.b64 	%fd137, {%r74, %r73};
	bra.uni 	$L__BB1_24;
$L__BB1_23:
	mov.f64 	%fd88, 0d4000000000000000;
	add.rn.f64 	%fd137, %fd19, %fd88;
$L__BB1_24:
	ld.param.u32 	%r114, [_Z4distPfS_S_S_if_param_4];
	and.b32  	%r117, %r114, 2147483644;
	setp.eq.f32 	%p47, %f12, 0f3F800000;
	selp.f64 	%fd89, 0d3FF0000000000000, %fd137, %p47;
	cvt.f64.f32 	%fd90, %f11;
	cvt.f64.f32 	%fd91, %f10;
	fma.rn.f64 	%fd92, %fd89, %fd90, %fd91;
	cvt.rn.f32.f64 	%f45, %fd92;
	add.s32 	%r116, %r116, 4;
	add.s64 	%rd35, %rd35, 16;
	add.s64 	%rd34, %rd34, 16;
	add.s32 	%r115, %r115, 4;
	setp.ne.s32 	%p48, %r116, 0;
	@%p48 bra 	$L__BB1_4;
$L__BB1_25:
	setp.eq.s32 	%p49, %r7, 0;
	@%p49 bra 	$L__BB1_33;
	ld.param.u64 	%rd33, [_Z4distPfS_S_S_if_param_3];
	ld.param.u64 	%rd32, [_Z4distPfS_S_S_if_param_1];
	add.s32 	%r119, %r117, %r2;
	mul.wide.u32 	%rd23, %r117, 4;
	cvta.to.global.u64 	%rd24, %rd32;
	add.s64 	%rd37, %rd24, %rd23;
	cvta.to.global.u64 	%rd25, %rd33;
	add.s64 	%rd36, %rd25, %rd23;
	neg.s32 	%r118, %r7;
$L__BB1_27:
	.pragma "nounroll";
	setp.lt.s32 	%p50, %r3, 0;
	setp.eq.s32 	%p51, %r4, 1062207488;
	mul.wide.s32 	%rd26, %r119, 4;
	add.s64 	%rd27, %rd1, %rd26;
	ld.global.f32 	%f17, [%rd36];
	ld.global.f32 	%f36, [%rd37];
	ld.global.f32 	%f37, [%rd27];
	sub.f32 	%f18, %f36, %f37;
	cvt.f64.f32 	%fd25, %f18;
	{
	.reg .b32 %temp; 
	mov.b64 	{%temp, %r23}, %fd25;
	}
	abs.f64 	%fd26, %fd25;
	{ // callseq 4, 0
	.param .b64 param0;
	st.param.f64 	[param0], %fd26;
	.param .b64 retval0;
	call.uni (retval0), 
	__internal_accurate_pow, 
	(
	param0
	);
	ld.param.f64 	%fd93, [retval0];
	} // callseq 4
	setp.lt.s32 	%p53, %r23, 0;
	neg.f64 	%fd95, %fd93;
	selp.f64 	%fd96, %fd95, %fd93, %p51;
	selp.f64 	%fd97, %fd96, %fd93, %p53;
	setp.eq.f32 	%p54, %f18, 0f00000000;
	selp.b32 	%r75, %r23, 0, %p51;
	or.b32  	%r76, %r75, 2146435072;
	selp.b32 	%r77, %r76, %r75, %p50;
	mov.b32 	%r78, 0;
	mov.b64 	%fd98, {%r78, %r77};
	selp.f64 	%fd138, %fd98, %fd97, %p54;
	add.f64 	%fd99, %fd25, 0d4000000000000000;
	{
	.reg .b32 %temp; 
	mov.b64 	{%temp, %r79}, %fd99;
	}
	and.b32  	%r80, %r79, 2146435072;
	setp.ne.s32 	%p55, %r80, 2146435072;
	@%p55 bra 	$L__BB1_32;
	setp.nan.f32 	%p56, %f18, %f18;
	@%p56 bra 	$L__BB1_31;
	setp.neu.f64 	%p57, %fd26, 0d7FF0000000000000;
	@%p57 bra 	$L__BB1_32;
	setp.lt.s32 	%p58, %r23, 0;
	selp.b32 	%r81, %r6, %r5, %p1;
	selp.b32 	%r82, %r81, %r5, %p58;
	mov.b32 	%r83, 0;
	mov.b64 	%fd138, {%r83, %r82};
	bra.uni 	$L__BB1_32;
$L__BB1_31:
	mov.f64 	%fd100, 0d4000000000000000;
	add.rn.f64 	%fd138, %fd25, %fd100;
$L__BB1_32:
	setp.eq.f32 	%p59, %f18, 0f3F800000;
	selp.f64 	%fd101, 0d3FF0000000000000, %fd138, %p59;
	cvt.f64.f32 	%fd102, %f17;
	cvt.f64.f32 	%fd103, %f45;
	fma.rn.f64 	%fd104, %fd101, %fd102, %fd103;
	cvt.rn.f32.f64 	%f45, %fd104;
	add.s32 	%r119, %r119, 1;
	add.s64 	%rd37, %rd37, 4;
	add.s64 	%rd36, %rd36, 4;
	add.s32 	%r118, %r118, 1;
	setp.ne.s32 	%p60, %r118, 0;
	@%p60 bra 	$L__BB1_27;
$L__BB1_33:
	sqrt.rn.f32 	%f21, %f45;
	cvt.f64.f32 	%fd31, %f21;
	{
	.reg .b32 %temp; 
	mov.b64 	{%temp, %r26}, %fd31;
	}
	mov.f64 	%fd105, 0d4000000000000000;
	{
	.reg .b32 %temp; 
	mov.b64 	{%temp, %r84}, %fd105;
	}
	and.b32  	%r28, %r84, 2146435072;
	setp.eq.s32 	%p61, %r28, 1062207488;
	abs.f64 	%fd32, %fd31;
	{ // callseq 5, 0
	.param .b64 param0;
	st.param.f64 	[param0], %fd32;
	.param .b64 retval0;
	call.uni (retval0), 
	__internal_accurate_pow, 
	(
	param0
	);
	ld.param.f64 	%fd106, [retval0];
	} // callseq 5
	setp.lt.s32 	%p62, %r26, 0;
	neg.f64 	%fd108, %fd106;
	selp.f64 	%fd109, %fd108, %fd106, %p61;
	selp.f64 	%fd140, %fd109, %fd106, %p62;
	setp.neu.f32 	%p63, %f21, 0f00000000;
	@%p63 bra 	$L__BB1_35;
	setp.eq.s32 	%p64, %r28, 1062207488;
	selp.b32 	%r85, %r26, 0, %p64;
	setp.lt.s32 	%p65, %r84, 0;
	or.b32  	%r86, %r85, 2146435072;
	selp.b32 	%r87, %r86, %r85, %p65;
	mov.b32 	%r88, 0;
	mov.b64 	%fd140, {%r88, %r87};
$L__BB1_35:
	add.f64 	%fd110, %fd31, 0d4000000000000000;
	{
	.reg .b32 %temp; 
	mov.b64 	{%temp, %r89}, %fd110;
	}
	and.b32  	%r90, %r89, 2146435072;
	setp.ne.s32 	%p66, %r90, 2146435072;
	@%p66 bra 	$L__BB1_40;
	setp.num.f32 	%p67, %f21, %f21;
	@%p67 bra 	$L__BB1_38;
	mov.f64 	%fd111, 0d4000000000000000;
	add.rn.f64 	%fd140, %fd31, %fd111;
	bra.uni 	$L__BB1_40;
$L__BB1_38:
	setp.neu.f64 	%p68, %fd32, 0d7FF0000000000000;
	@%p68 bra 	$L__BB1_40;
	setp.lt.s32 	%p69, %r26, 0;
	setp.eq.s32 	%p70, %r28, 1062207488;
	setp.lt.s32 	%p71, %r84, 0;
	selp.b32 	%r92, 0, 2146435072, %p71;
	and.b32  	%r93, %r84, 2147483647;
	setp.ne.s32 	%p72, %r93, 1071644672;
	or.b32  	%r94, %r92, -2147483648;
	selp.b32 	%r95, %r94, %r92, %p72;
	selp.b32 	%r96, %r95, %r92, %p70;
	selp.b32 	%r97, %r96, %r92, %p69;
	mov.b32 	%r98, 0;
	mov.b64 	%fd140, {%r98, %r97};
$L__BB1_40:
	ld.param.f32 	%f40, [_Z4distPfS_S_S_if_param_5];
	setp.eq.f32 	%p73, %f21, 0f3F800000;
	neg.f64 	%fd112, %fd140;
	selp.f64 	%fd113, 0dBFF0000000000000, %fd112, %p73;
	cvt.f64.f32 	%fd114, %f40;
	div.rn.f64 	%fd39, %fd113, %fd114;
	fma.rn.f64 	%fd115, %fd39, 0d3FF71547652B82FE, 0d4338000000000000;
	{
	.reg .b32 %temp; 
	mov.b64 	{%r29, %temp}, %fd115;
	}
	mov.f64 	%fd116, 0dC338000000000000;
	add.rn.f64 	%fd117, %fd115, %fd116;
	fma.rn.f64 	%fd118, %fd117, 0dBFE62E42FEFA39EF, %fd39;
	fma.rn.f64 	%fd119, %fd117, 0dBC7ABC9E3B39803F, %fd118;
	fma.rn.f64 	%fd120, %fd119, 0d3E5ADE1569CE2BDF, 0d3E928AF3FCA213EA;
	fma.rn.f64 	%fd121, %fd120, %fd119, 0d3EC71DEE62401315;
	fma.rn.f64 	%fd122, %fd121, %fd119, 0d3EFA01997C89EB71;
	fma.rn.f64 	%fd123, %fd122, %fd119, 0d3F2A01A014761F65;
	fma.rn.f64 	%fd124, %fd123, %fd119, 0d3F56C16C1852B7AF;
	fma.rn.f64 	%fd125, %fd124, %fd119, 0d3F81111111122322;
	fma.rn.f64 	%fd126, %fd125, %fd119, 0d3FA55555555502A1;
	fma.rn.f64 	%fd127, %fd126, %fd119, 0d3FC5555555555511;
	fma.rn.f64 	%fd128, %fd127, %fd119, 0d3FE000000000000B;
	fma.rn.f64 	%fd129, %fd128, %fd119, 0d3FF0000000000000;
	fma.rn.f64 	%fd130, %fd129, %fd119, 0d3FF0000000000000;
	{
	.reg .b32 %temp; 
	mov.b64 	{%r30, %temp}, %fd130;
	}
	{
	.reg .b32 %temp; 
	mov.b64 	{%temp, %r31}, %fd130;
	}
	shl.b32 	%r99, %r29, 20;
	add.s32 	%r100, %r99, %r31;
	mov.b64 	%fd141, {%r30, %r100};
	{
	.reg .b32 %temp; 
	mov.b64 	{%temp, %r101}, %fd39;
	}
	mov.b32 	%f38, %r101;
	abs.f32 	%f22, %f38;
	setp.lt.f32 	%p74, %f22, 0f4086232B;
	@%p74 bra 	$L__BB1_43;
	setp.lt.f64 	%p75, %fd39, 0d0000000000000000;
	add.f64 	%fd131, %fd39, 0d7FF0000000000000;
	selp.f64 	%fd141, 0d0000000000000000, %fd131, %p75;
	setp.geu.f32 	%p76, %f22, 0f40874800;
	@%p76 bra 	$L__BB1_43;
	shr.u32 	%r102, %r29, 31;
	add.s32 	%r103, %r29, %r102;
	shr.s32 	%r104, %r103, 1;
	shl.b32 	%r105, %r104, 20;
	add.s32 	%r106, %r31, %r105;
	mov.b64 	%fd132, {%r30, %r106};
	sub.s32 	%r107, %r29, %r104;
	shl.b32 	%r108, %r107, 20;
	add.s32 	%r109, %r108, 1072693248;
	mov.b32 	%r110, 0;
	mov.b64 	%fd133, {%r110, %r109};
	mul.f64 	%fd141, %fd133, %fd132;
$L__BB1_43:
	ld.param.u64 	%rd31, [_Z4distPfS_S_S_if_param_0];
	cvt.rn.f32.f64 	%f39, %fd141;
	cvta.to.global.u64 	%rd28, %rd31;
	mul.wide.s32 	%rd29, %r1, 4;
	add.s64 	%rd30, %rd28, %rd29;
	st.global.f32 	[%rd30], %f39;
$L__BB1_44:
	ret;

}
	// .globl	_Z3dimPfS_
.visible .entry _Z3dimPfS_(
	.param .u64 .ptr .align 1 _Z3dimPfS__param_0,
	.param .u64 .ptr .align 1 _Z3dimPfS__param_1
)
{
	.reg .pred 	%p<2>;
	.reg .b32 	%r<5>;
	.reg .b32 	%f<4>;
	.reg .b64 	%rd<7>;

	ld.param.u64 	%rd1, [_Z3dimPfS__param_0];
	ld.param.u64 	%rd2, [_Z3dimPfS__param_1];
	mov.u32 	%r2, %ctaid.x;
	mov.u32 	%r3, %ntid.x;
	mov.u32 	%r4, %tid.x;
	mad.lo.s32 	%r1, %r2, %r3, %r4;
	setp.gt.s32 	%p1, %r1, 4095;
	@%p1 bra 	$L__BB2_2;
	cvta.to.global.u64 	%rd3, %rd1;
	cvta.to.global.u64 	%rd4, %rd2;
	mul.wide.s32 	%rd5, %r1, 4;
	add.s64 	%rd6, %rd3, %rd5;
	ld.global.f32 	%f1, [%rd6];
	ld.global.f32 	%f2, [%rd4];
	div.rn.f32 	%f3, %f1, %f2;
	st.global.f32 	[%rd6], %f3;
$L__BB2_2:
	ret;

}
.func  (.param .b64 func_retval0) __internal_accurate_pow(
	.param .b64 __internal_accurate_pow_param_0
)
{
	.reg .pred 	%p<8>;
	.reg .b32 	%r<49>;
	.reg .b32 	%f<3>;
	.reg .b64 	%fd<109>;

	ld.param.f64 	%fd10, [__internal_accurate_pow_param_0];
	{
	.reg .b32 %temp; 
	mov.b64 	{%temp, %r46}, %fd10;
	}
	{
	.reg .b32 %temp; 
	mov.b64 	{%r45, %temp}, %fd10;
	}
	shr.u32 	%r47, %r46, 20;
	setp.gt.u32 	%p1, %r46, 1048575;
	@%p1 bra 	$L__BB3_2;
	mul.f64 	%fd11, %fd10, 0d4350000000000000;
	{
	.reg .b32 %temp; 
	mov.b64 	{%temp, %r46}, %fd11;
	}
	{
	.reg .b32 %temp; 
	mov.b64 	{%r45, %temp}, %fd11;
	}
	shr.u32 	%r16, %r46, 20;
	add.s32 	%r47, %r16, -54;
$L__BB3_2:
	add.s32 	%r48, %r47, -1023;
	and.b32  	%r17, %r46, -2146435073;
	or.b32  	%r18, %r17, 1072693248;
	mov.b64 	%fd107, {%r45, %r18};
	setp.lt.u32 	%p2, %r18, 1073127583;
	@%p2 bra 	$L__BB3_4;
	{
	.reg .b32 %temp; 
	mov.b64 	{%r19, %temp}, %fd107;
	}
	{
	.reg .b32 %temp; 
	mov.b64 	{%temp, %r20}, %fd107;
	}
	add.s32 	%r21, %r20, -1048576;
	mov.b64 	%fd107, {%r19, %r21};
	add.s32 	%r48, %r47, -1022;
$L__BB3_4:
	add.f64 	%fd12, %fd107, 0dBFF0000000000000;
	add.f64 	%fd13, %fd107, 0d3FF0000000000000;
	rcp.approx.ftz.f64 	%fd14, %fd13;
	neg.f64 	%fd15, %fd13;
	fma.rn.f64 	%fd16, %fd15, %fd14, 0d3FF0000000000000;
	fma.rn.f64 	%fd17, %fd16, %fd16, %fd16;
	fma.rn.f64 	%fd18, %fd17, %fd14, %fd14;
	mul.f64 	%fd19, %fd12, %fd18;
	fma.rn.f64 	%fd20, %fd12, %fd18, %fd19;
	mul.f64 	%fd21, %fd20, %fd20;
	fma.rn.f64 	%fd22, %fd21, 0d3EB0F5FF7D2CAFE2, 0d3ED0F5D241AD3B5A;
	fma.rn.f64 	%fd23, %fd22, %fd21, 0d3EF3B20A75488A3F;
	fma.rn.f64 	%fd24, %fd23, %fd21, 0d3F1745CDE4FAECD5;
	fma.rn.f64 	%fd25, %fd24, %fd21, 0d3F3C71C7258A578B;
	fma.rn.f64 	%fd26, %fd25, %fd21, 0d3F6249249242B910;
	fma.rn.f64 	%fd27, %fd26, %fd21, 0d3F89999999999DFB;
	sub.f64 	%fd28, %fd12, %fd20;
	add.f64 	%fd29, %fd28, %fd28;
	neg.f64 	%fd30, %fd20;
	fma.rn.f64 	%fd31, %fd30, %fd12, %fd29;
	mul.f64 	%fd32, %fd18, %fd31;
	fma.rn.f64 	%fd33, %fd21, %fd27, 0d3FB5555555555555;
	mov.f64 	%fd34, 0d3FB5555555555555;
	sub.f64 	%fd35, %fd34, %fd33;
	fma.rn.f64 	%fd36, %fd21, %fd27, %fd35;
	add.f64 	%fd37, %fd36, 0dBC46A4CB00B9E7B0;
	add.f64 	%fd38, %fd33, %fd37;
	sub.f64 	%fd39, %fd33, %fd38;
	add.f64 	%fd40, %fd37, %fd39;
	mul.rn.f64 	%fd41, %fd20, %fd20;
	neg.f64 	%fd42, %fd41;
	fma.rn.f64 	%fd43, %fd20, %fd20, %fd42;
	{
	.reg .b32 %temp; 
	mov.b64 	{%r22, %temp}, %fd32;
	}
	{
	.reg .b32 %temp; 
	mov.b64 	{%temp, %r23}, %fd32;
	}
	add.s32 	%r24, %r23, 1048576;
	mov.b64 	%fd44, {%r22, %r24};
	fma.rn.f64 	%fd45, %fd20, %fd44, %fd43;
	mul.rn.f64 	%fd46, %fd41, %fd20;
	neg.f64 	%fd47, %fd46;
	fma.rn.f64 	%fd48, %fd41, %fd20, %fd47;
	fma.rn.f64 	%fd49, %fd41, %fd32, %fd48;
	fma.rn.f64 	%fd50, %fd45, %fd20, %fd49;
	mul.rn.f64 	%fd51, %fd38, %fd46;
	neg.f64 	%fd52, %fd51;
	fma.rn.f64 	%fd53, %fd38, %fd46, %fd52;
	fma.rn.f64 	%fd54, %fd38, %fd50, %fd53;
	fma.rn.f64 	%fd55, %fd40, %fd46, %fd54;
	add.f64 	%fd56, %fd51, %fd55;
	sub.f64 	%fd57, %fd51, %fd56;
	add.f64 	%fd58, %fd55, %fd57;
	add.f64 	%fd59, %fd20, %fd56;
	sub.f64 	%fd60, %fd20, %fd59;
	add.f64 	%fd61, %fd56, %fd60;
	add.f64 	%fd62, %fd58, %fd61;
	add.f64 	%fd63, %fd32, %fd62;
	add.f64 	%fd64, %fd59, %fd63;
	sub.f64 	%fd65, %fd59, %fd64;
	add.f64 	%fd66, %fd63, %fd65;
	xor.b32  	%r25, %r48, -2147483648;
	mov.b32 	%r26, 1127219200;
	mov.b64 	%fd67, {%r25, %r26};
	mov.b32 	%r27, -2147483648;
	mov.b64 	%fd68, {%r27, %r26};
	sub.f64 	%fd69, %fd67, %fd68;
	fma.rn.f64 	%fd70, %fd69, 0d3FE62E42FEFA39EF, %fd64;
	fma.rn.f64 	%fd71, %fd69, 0dBFE62E42FEFA39EF, %fd70;
	sub.f64 	%fd72, %fd71, %fd64;
	sub.f64 	%fd73, %fd66, %fd72;
	fma.rn.f64 	%fd74, %fd69, 0d3C7ABC9E3B39803F, %fd73;
	add.f64 	%fd75, %fd70, %fd74;
	sub.f64 	%fd76, %fd70, %fd75;
	add.f64 	%fd77, %fd74, %fd76;
	mov.f64 	%fd78, 0d4000000000000000;
	{
	.reg .b32 %temp; 
	mov.b64 	{%temp, %r28}, %fd78;
	}
	{
	.reg .b32 %temp; 
	mov.b64 	{%r29, %temp}, %fd78;
	}
	shl.b32 	%r30, %r28, 1;
	setp.gt.u32 	%p3, %r30, -33554433;
	and.b32  	%r31, %r28, -15728641;
	selp.b32 	%r32, %r31, %r28, %p3;
	mov.b64 	%fd79, {%r29, %r32};
	mul.rn.f64 	%fd80, %fd75, %fd79;
	neg.f64 	%fd81, %fd80;
	fma.rn.f64 	%fd82, %fd75, %fd79, %fd81;
	fma.rn.f64 	%fd83, %fd77, %fd79, %fd82;
	add.f64 	%fd4, %fd80, %fd83;
	sub.f64 	%fd84, %fd80, %fd4;
	add.f64 	%fd5, %fd83, %fd84;
	fma.rn.f64 	%fd85, %fd4, 0d3FF71547652B82FE, 0d4338000000000000;
	{
	.reg .b32 %temp; 
	mov.b64 	{%r13, %temp}, %fd85;
	}
	mov.f64 	%fd86, 0dC338000000000000;
	add.rn.f64 	%fd87, %fd85, %fd86;
	fma.rn.f64 	%fd88, %fd87, 0dBFE62E42FEFA39EF, %fd4;
	fma.rn.f64 	%fd89, %fd87, 0dBC7ABC9E3B39803F, %fd88;
	fma.rn.f64 	%fd90, %fd89, 0d3E5ADE1569CE2BDF, 0d3E928AF3FCA213EA;
	fma.rn.f64 	%fd91, %fd90, %fd89, 0d3EC71DEE62401315;
	fma.rn.f64 	%fd92, %fd91, %fd89, 0d3EFA01997C89EB71;
	fma.rn.f64 	%fd93, %fd92, %fd89, 0d3F2A01A014761F65;
	fma.rn.f64 	%fd94, %fd93, %fd89, 0d3F56C16C1852B7AF;
	fma.rn.f64 	%fd95, %fd94, %fd89, 0d3F81111111122322;
	fma.rn.f64 	%fd96, %fd95, %fd89, 0d3FA55555555502A1;
	fma.rn.f64 	%fd97, %fd96, %fd89, 0d3FC5555555555511;
	fma.rn.f64 	%fd98, %fd97, %fd89, 0d3FE000000000000B;
	fma.rn.f64 	%fd99, %fd98, %fd89, 0d3FF0000000000000;
	fma.rn.f64 	%fd100, %fd99, %fd89, 0d3FF0000000000000;
	{
	.reg .b32 %temp; 
	mov.b64 	{%r14, %temp}, %fd100;
	}
	{
	.reg .b32 %temp; 
	mov.b64 	{%temp, %r15}, %fd100;
	}
	shl.b32 	%r33, %r13, 20;
	add.s32 	%r34, %r33, %r15;
	mov.b64 	%fd108, {%r14, %r34};
	{
	.reg .b32 %temp; 
	mov.b64 	{%temp, %r35}, %fd4;
	}
	mov.b32 	%f2, %r35;
	abs.f32 	%f1, %f2;
	setp.lt.f32 	%p4, %f1, 0f4086232B;
	@%p4 bra 	$L__BB3_7;
	setp.lt.f64 	%p5, %fd4, 0d0000000000000000;
	add.f64 	%fd101, %fd4, 0d7FF0000000000000;
	selp.f64 	%fd108, 0d0000000000000000, %fd101, %p5;
	setp.geu.f32 	%p6, %f1, 0f40874800;
	@%p6 bra 	$L__BB3_7;
	shr.u32 	%r36, %r13, 31;
	add.s32 	%r37, %r13, %r36;
	shr.s32 	%r38, %r37, 1;
	shl.b32 	%r39, %r38, 20;
	add.s32 	%r40, %r15, %r39;
	mov.b64 	%fd102, {%r14, %r40};
	sub.s32 	%r41, %r13, %r38;
	shl.b32 	%r42, %r41, 20;
	add.s32 	%r43, %r42, 1072693248;
	mov.b32 	%r44, 0;
	mov.b64 	%fd103, {%r44, %r43};
	mul.f64 	%fd108, %fd103, %fd102;
$L__BB3_7:
	abs.f64 	%fd104, %fd108;
	setp.eq.f64 	%p7, %fd104, 0d7FF0000000000000;
	fma.rn.f64 	%fd105, %fd108, %fd5, %fd108;
	selp.f64 	%fd106, %fd108, %fd105, %p7;
	st.param.f64 	[func_retval0], %fd106;
	ret;

}


// ===== COMPILED SASS (sm_100) =====

	.target	sm_100

	.elftype	@"ET_EXEC"


//--------------------- .note.nv.tkinfo           --------------------------
	.section	.note.nv.tkinfo,"",@"SHT_NOTE"
	.sectionflags	@"SHF_NOTE_NV_TKINFO"
	.tkinfo
        /*0018*/ 	.word	0x00000002
        /*0030*/ 	.string	""
        /*0030*/ 	.string	"ptxas"
        /*0030*/ 	.string	"Cuda compilation tools, release 13.0, V13.0.88"
        /*0030*/ 	.string	"Build cuda_13.0.r13.0/compiler.36424714_0"
        /*0030*/ 	.string	"-arch sm_100 -m 64 "



//--------------------- .note.nv.cuinfo           --------------------------
	.section	.note.nv.cuinfo,"",@"SHT_NOTE"
	.sectionflags	@"SHF_NOTE_NV_CUINFO"
        /*0018*/ 	.short	0x0002
        /*001a*/ 	.short	0x0064
        /*001c*/ 	.short	0x0082
	.zero		2


//--------------------- .nv.info                  --------------------------
	.section	.nv.info,"",@"SHT_CUDA_INFO"
	.align	4


	//----- nvinfo : EIATTR_REGCOUNT
	.align		4
        /*0000*/ 	.byte	0x04, 0x2f
        /*0002*/ 	.short	(.L_10 - .L_9)
	.align		4
.L_9:
        /*0004*/ 	.word	index@(_Z13normalizationPfS_ff)
        /*0008*/ 	.word	0x00000010


	//----- nvinfo : EIATTR_FRAME_SIZE
	.align		4
.L_10:
        /*000c*/ 	.byte	0x04, 0x11
        /*000e*/ 	.short	(.L_12 - .L_11)
	.align		4
.L_11:
        /*0010*/ 	.word	index@($__internal_3_$__cuda_sm3x_div_rn_noftz_f32_slowpath)
        /*0014*/ 	.word	0x00000000


	//----- nvinfo : EIATTR_FRAME_SIZE
	.align		4
.L_12:
        /*0018*/ 	.byte	0x04, 0x11
        /*001a*/ 	.short	(.L_14 - .L_13)
	.align		4
.L_13:
        /*001c*/ 	.word	index@(_Z13normalizationPfS_ff)
        /*0020*/ 	.word	0x00000000


	//----- nvinfo : EIATTR_REGCOUNT
	.align		4
.L_14:
        /*0024*/ 	.byte	0x04, 0x2f
        /*0026*/ 	.short	(.L_16 - .L_15)
	.align		4
.L_15:
        /*0028*/ 	.word	index@(_Z4distPfS_S_S_if)
        /*002c*/ 	.word	0x00000027


	//----- nvinfo : EIATTR_FRAME_SIZE
	.align		4
.L_16:
        /*0030*/ 	.byte	0x04, 0x11
        /*0032*/ 	.short	(.L_18 - .L_17)
	.align		4
.L_17:
        /*0034*/ 	.word	index@($_Z4distPfS_S_S_if$__internal_accurate_pow)
        /*0038*/ 	.word	0x00000000


	//----- nvinfo : EIATTR_FRAME_SIZE
	.align		4
.L_18:
        /*003c*/ 	.byte	0x04, 0x11
        /*003e*/ 	.short	(.L_20 - .L_19)
	.align		4
.L_19:
        /*0040*/ 	.word	index@($__internal_2_$__cuda_sm20_sqrt_rn_f32_slowpath)
        /*0044*/ 	.word	0x00000000


	//----- nvinfo : EIATTR_FRAME_SIZE
	.align		4
.L_20:
        /*0048*/ 	.byte	0x04, 0x11
        /*004a*/ 	.short	(.L_22 - .L_21)
	.align		4
.L_21:
        /*004c*/ 	.word	index@($__internal_1_$__cuda_sm20_div_rn_f64_full)
        /*0050*/ 	.word	0x00000000


	//----- nvinfo : EIATTR_FRAME_SIZE
	.align		4
.L_22:
        /*0054*/ 	.byte	0x04, 0x11
        /*0056*/ 	.short	(.L_24 - .L_23)
	.align		4
.L_23:
        /*0058*/ 	.word	index@(_Z4distPfS_S_S_if)
        /*005c*/ 	.word	0x00000000


	//----- nvinfo : EIATTR_REGCOUNT
	.align		4
.L_24:
        /*0060*/ 	.byte	0x04, 0x2f
        /*0062*/ 	.short	(.L_26 - .L_25)
	.align		4
.L_25:
        /*0064*/ 	.word	index@(_Z3dimPfS_)
        /*0068*/ 	.word	0x00000010


	//----- nvinfo : EIATTR_FRAME_SIZE
	.align		4
.L_26:
        /*006c*/ 	.byte	0x04, 0x11
        /*006e*/ 	.short	(.L_28 - .L_27)
	.align		4
.L_27:
        /*0070*/ 	.word	index@($__internal_0_$__cuda_sm3x_div_rn_noftz_f32_slowpath)
        /*0074*/ 	.word	0x00000000


	//----- nvinfo : EIATTR_FRAME_SIZE
	.align		4
.L_28:
        /*0078*/ 	.byte	0x04, 0x11
        /*007a*/ 	.short	(.L_30 - .L_29)
	.align		4
.L_29:
        /*007c*/ 	.word	index@(_Z3dimPfS_)
        /*0080*/ 	.word	0x00000000


	//----- nvinfo : EIATTR_MIN_STACK_SIZE
	.align		4
.L_30:
        /*0084*/ 	.byte	0x04, 0x12
        /*0086*/ 	.short	(.L_32 - .L_31)
	.align		4
.L_31:
        /*0088*/ 	.word	index@(_Z3dimPfS_)
        /*008c*/ 	.word	0x00000000


	//----- nvinfo : EIATTR_MIN_STACK_SIZE
	.align		4
.L_32:
        /*0090*/ 	.byte	0x04, 0x12
        /*0092*/ 	.short	(.L_34 - .L_33)
	.align		4
.L_33:
        /*0094*/ 	.word	index@(_Z4distPfS_S_S_if)
        /*0098*/ 	.word	0x00000000


	//----- nvinfo : EIATTR_MIN_STACK_SIZE
	.align		4
.L_34:
        /*009c*/ 	.byte	0x04, 0x12
        /*009e*/ 	.short	(.L_36 - .L_35)
	.align		4
.L_35:
        /*00a0*/ 	.word	index@(_Z13normalizationPfS_ff)
        /*00a4*/ 	.word	0x00000000
.L_36:


//--------------------- .nv.compat                --------------------------
	.section	.nv.compat,"",@"SHT_CUDA_COMPAT_INFO"
	.align	4
        /*0000*/ 	.byte	0x02, 0x09, 0x00, 0x00, 0x02, 0x02, 0x01, 0x00, 0x02, 0x05, 0x05, 0x00, 0x03, 0x07, 0x01, 0x01
        /*0010*/ 	.byte	0x02, 0x03, 0x00, 0x00, 0x02, 0x06, 0x01, 0x00, 0x04, 0x0b, 0x08, 0x00, 0x01, 0x00, 0x00, 0x00
        /*0020*/ 	.byte	0x00, 0x00, 0x00, 0x00


//--------------------- .nv.info._Z3dimPfS_       --------------------------
	.section	.nv.info._Z3dimPfS_,"",@"SHT_CUDA_INFO"
	.sectionflags	@""
	.align	4


	//----- nvinfo : EIATTR_CUDA_API_VERSION
	.align		4
        /*0000*/ 	.byte	0x04, 0x37
        /*0002*/ 	.short	(.L_38 - .L_37)
.L_37:
        /*0004*/ 	.word	0x00000082


	//----- nvinfo : EIATTR_KPARAM_INFO
	.align		4
.L_38:
        /*0008*/ 	.byte	0x04, 0x17
        /*000a*/ 	.short	(.L_40 - .L_39)
.L_39:
        /*000c*/ 	.word	0x00000000
        /*0010*/ 	.short	0x0001
        /*0012*/ 	.short	0x0008
        /*0014*/ 	.byte	0x00, 0xf5, 0x21, 0x00


	//----- nvinfo : EIATTR_KPARAM_INFO
	.align		4
.L_40:
        /*0018*/ 	.byte	0x04, 0x17
        /*001a*/ 	.short	(.L_42 - .L_41)
.L_41:
        /*001c*/ 	.word	0x00000000
        /*0020*/ 	.short	0x0000
        /*0022*/ 	.short	0x0000
        /*0024*/ 	.byte	0x00, 0xf5, 0x21, 0x00


	//----- nvinfo : EIATTR_SPARSE_MMA_MASK
	.align		4
.L_42:
        /*0028*/ 	.byte	0x03, 0x50
        /*002a*/ 	.short	0x0000


	//----- nvinfo : EIATTR_MAXREG_COUNT
	.align		4
        /*002c*/ 	.byte	0x03, 0x1b
        /*002e*/ 	.short	0x00ff


	//----- nvinfo : EIATTR_MERCURY_ISA_VERSION
	.align		4
        /*0030*/ 	.byte	0x03, 0x5f
        /*0032*/ 	.short	0x0101


	//----- nvinfo : EIATTR_VRC_CTA_INIT_COUNT
	.align		4
        /*0034*/ 	.byte	0x02, 0x4a
	.zero		1
	.zero		1


	//----- nvinfo : EIATTR_EXIT_INSTR_OFFSETS
	.align		4
        /*0038*/ 	.byte	0x04, 0x1c
        /*003a*/ 	.short	(.L_44 - .L_43)


	//   ....[0]....
.L_43:
        /*003c*/ 	.word	0x00000060


	//   ....[1]....
        /*0040*/ 	.word	0x000001b0


	//----- nvinfo : EIATTR_CRS_STACK_SIZE
	.align		4
.L_44:
        /*0044*/ 	.byte	0x04, 0x1e
        /*0046*/ 	.short	(.L_46 - .L_45)
.L_45:
        /*0048*/ 	.word	0x00000000


	//----- nvinfo : EIATTR_CBANK_PARAM_SIZE
	.align		4
.L_46:
        /*004c*/ 	.byte	0x03, 0x19
        /*004e*/ 	.short	0x0010


	//----- nvinfo : EIATTR_PARAM_CBANK
	.align		4
        /*0050*/ 	.byte	0x04, 0x0a
        /*0052*/ 	.short	(.L_48 - .L_47)
	.align		4
.L_47:
        /*0054*/ 	.word	index@(.nv.constant0._Z3dimPfS_)
        /*0058*/ 	.short	0x0380
        /*005a*/ 	.short	0x0010


	//----- nvinfo : EIATTR_SW_WAR
	.align		4
.L_48:
        /*005c*/ 	.byte	0x04, 0x36
        /*005e*/ 	.short	(.L_50 - .L_49)
.L_49:
        /*0060*/ 	.word	0x00000008
.L_50:


//--------------------- .nv.info._Z4distPfS_S_S_if --------------------------
	.section	.nv.info._Z4distPfS_S_S_if,"",@"SHT_CUDA_INFO"
	.sectionflags	@""
	.align	4


	//----- nvinfo : EIATTR_CUDA_API_VERSION
	.align		4
        /*0000*/ 	.byte	0x04, 0x37
        /*0002*/ 	.short	(.L_52 - .L_51)
.L_51:
        /*0004*/ 	.word	0x00000082


	//----- nvinfo : EIATTR_KPARAM_INFO
	.align		4
.L_52:
        /*0008*/ 	.byte	0x04, 0x17
        /*000a*/ 	.short	(.L_54 - .L_53)
.L_53:
        /*000c*/ 	.word	0x00000000
        /*0010*/ 	.short	0x0005
        /*0012*/ 	.short	0x0024
        /*0014*/ 	.byte	0x00, 0xf0, 0x11, 0x00


	//----- nvinfo : EIATTR_KPARAM_INFO
	.align		4
.L_54:
        /*0018*/ 	.byte	0x04, 0x17
        /*001a*/ 	.short	(.L_56 - .L_55)
.L_55:
        /*001c*/ 	.word	0x00000000
        /*0020*/ 	.short	0x0004
        /*0022*/ 	.short	0x0020
        /*0024*/ 	.byte	0x00, 0xf0, 0x11, 0x00


	//----- nvinfo : EIATTR_KPARAM_INFO
	.align		4
.L_56:
        /*0028*/ 	.byte	0x04, 0x17
        /*002a*/ 	.short	(.L_58 - .L_57)
.L_57:
        /*002c*/ 	.word	0x00000000
        /*0030*/ 	.short	0x0003
        /*0032*/ 	.short	0x0018
        /*0034*/ 	.byte	0x00, 0xf5, 0x21, 0x00


	//----- nvinfo : EIATTR_KPARAM_INFO
	.align		4
.L_58:
        /*0038*/ 	.byte	0x04, 0x17
        /*003a*/ 	.short	(.L_60 - .L_59)
.L_59:
        /*003c*/ 	.word	0x00000000
        /*0040*/ 	.short	0x0002
        /*0042*/ 	.short	0x0010
        /*0044*/ 	.byte	0x00, 0xf5, 0x21, 0x00


	//----- nvinfo : EIATTR_KPARAM_INFO
	.align		4
.L_60:
        /*0048*/ 	.byte	0x04, 0x17
        /*004a*/ 	.short	(.L_62 - .L_61)
.L_61:
        /*004c*/ 	.word	0x00000000
        /*0050*/ 	.short	0x0001
        /*0052*/ 	.short	0x0008
        /*0054*/ 	.byte	0x00, 0xf5, 0x21, 0x00


	//----- nvinfo : EIATTR_KPARAM_INFO
	.align		4
.L_62:
        /*0058*/ 	.byte	0x04, 0x17
        /*005a*/ 	.short	(.L_64 - .L_63)
.L_63:
        /*005c*/ 	.word	0x00000000
        /*0060*/ 	.short	0x0000
        /*0062*/ 	.short	0x0000
        /*0064*/ 	.byte	0x00, 0xf5, 0x21, 0x00


	//----- nvinfo : EIATTR_SPARSE_MMA_MASK
	.align		4
.L_64:
        /*0068*/ 	.byte	0x03, 0x50
        /*006a*/ 	.short	0x0000


	//----- nvinfo : EIATTR_MAXREG_COUNT
	.align		4
        /*006c*/ 	.byte	0x03, 0x1b
        /*006e*/ 	.short	0x00ff


	//----- nvinfo : EIATTR_MERCURY_ISA_VERSION
	.align		4
        /*0070*/ 	.byte	0x03, 0x5f
        /*0072*/ 	.short	0x0101


	//----- nvinfo : EIATTR_VRC_CTA_INIT_COUNT
	.align		4
        /*0074*/ 	.byte	0x02, 0x4a
	.zero		1
	.zero		1


	//----- nvinfo : EIATTR_EXIT_INSTR_OFFSETS
	.align		4
        /*0078*/ 	.byte	0x04, 0x1c
        /*007a*/ 	.short	(.L_66 - .L_65)


	//   ....[0]....
.L_65:
        /*007c*/ 	.word	0x00000060


	//   ....[1]....
        /*0080*/ 	.word	0x000016f0


	//----- nvinfo : EIATTR_CRS_STACK_SIZE
	.align		4
.L_66:
        /*0084*/ 	.byte	0x04, 0x1e
        /*0086*/ 	.short	(.L_68 - .L_67)
.L_67:
        /*0088*/ 	.word	0x00000000


	//----- nvinfo : EIATTR_CBANK_PARAM_SIZE
	.align		4
.L_68:
        /*008c*/ 	.byte	0x03, 0x19
        /*008e*/ 	.short	0x0028


	//----- nvinfo : EIATTR_PARAM_CBANK
	.align		4
        /*0090*/ 	.byte	0x04, 0x0a
        /*0092*/ 	.short	(.L_70 - .L_69)
	.align		4
.L_69:
        /*0094*/ 	.word	index@(.nv.constant0._Z4distPfS_S_S_if)
        /*0098*/ 	.short	0x0380
        /*009a*/ 	.short	0x0028


	//----- nvinfo : EIATTR_SW_WAR
	.align		4
.L_70:
        /*009c*/ 	.byte	0x04, 0x36
        /*009e*/ 	.short	(.L_72 - .L_71)
.L_71:
        /*00a0*/ 	.word	0x00000008
.L_72:


//--------------------- .nv.info._Z13normalizationPfS_ff --------------------------
	.section	.nv.info._Z13normalizationPfS_ff,"",@"SHT_CUDA_INFO"
	.sectionflags	@""
	.align	4


	//----- nvinfo : EIATTR_CUDA_API_VERSION
	.align		4
        /*0000*/ 	.byte	0x04, 0x37
        /*0002*/ 	.short	(.L_74 - .L_73)
.L_73:
        /*0004*/ 	.word	0x00000082


	//----- nvinfo : EIATTR_KPARAM_INFO
	.align		4
.L_74:
        /*0008*/ 	.byte	0x04, 0x17
        /*000a*/ 	.short	(.L_76 - .L_75)
.L_75:
        /*000c*/ 	.word	0x00000000
        /*0010*/ 	.short	0x0003
        /*0012*/ 	.short	0x0014
        /*0014*/ 	.byte	0x00, 0xf0, 0x11, 0x00


	//----- nvinfo : EIATTR_KPARAM_INFO
	.align		4
.L_76:
        /*0018*/ 	.byte	0x04, 0x17
        /*001a*/ 	.short	(.L_78 - .L_77)
.L_77:
        /*001c*/ 	.word	0x00000000
        /*0020*/ 	.short	0x0002
        /*0022*/ 	.short	0x0010
        /*0024*/ 	.byte	0x00, 0xf0, 0x11, 0x00


	//----- nvinfo : EIATTR_KPARAM_INFO
	.align		4
.L_78:
        /*0028*/ 	.byte	0x04, 0x17
        /*002a*/ 	.short	(.L_80 - .L_79)
.L_79:
        /*002c*/ 	.word	0x00000000
        /*0030*/ 	.short	0x0001
        /*0032*/ 	.short	0x0008
        /*0034*/ 	.byte	0x00, 0xf5, 0x21, 0x00


	//----- nvinfo : EIATTR_KPARAM_INFO
	.align		4
.L_80:
        /*0038*/ 	.byte	0x04, 0x17
        /*003a*/ 	.short	(.L_82 - .L_81)
.L_81:
        /*003c*/ 	.word	0x00000000
        /*0040*/ 	.short	0x0000
        /*0042*/ 	.short	0x0000
        /*0044*/ 	.byte	0x00, 0xf5, 0x21, 0x00


	//----- nvinfo : EIATTR_SPARSE_MMA_MASK
	.align		4
.L_82:
        /*0048*/ 	.byte	0x03, 0x50
        /*004a*/ 	.short	0x0000


	//----- nvinfo : EIATTR_MAXREG_COUNT
	.align		4
        /*004c*/ 	.byte	0x03, 0x1b
        /*004e*/ 	.short	0x00ff


	//----- nvinfo : EIATTR_MERCURY_ISA_VERSION
	.align		4
        /*0050*/ 	.byte	0x03, 0x5f
        /*0052*/ 	.short	0x0101


	//----- nvinfo : EIATTR_VRC_CTA_INIT_COUNT
	.align		4
        /*0054*/ 	.byte	0x02, 0x4a
	.zero		1
	.zero		1


	//----- nvinfo : EIATTR_EXIT_INSTR_OFFSETS
	.align		4
        /*0058*/ 	.byte	0x04, 0x1c
        /*005a*/ 	.short	(.L_84 - .L_83)


	//   ....[0]....
.L_83:
        /*005c*/ 	.word	0x00000060


	//   ....[1]....
        /*0060*/ 	.word	0x000001d0


	//----- nvinfo : EIATTR_CRS_STACK_SIZE
	.align		4
.L_84:
        /*0064*/ 	.byte	0x04, 0x1e
        /*0066*/ 	.short	(.L_86 - .L_85)
.L_85:
        /*0068*/ 	.word	0x00000000


	//----- nvinfo : EIATTR_CBANK_PARAM_SIZE
	.align		4
.L_86:
        /*006c*/ 	.byte	0x03, 0x19
        /*006e*/ 	.short	0x0018


	//----- nvinfo : EIATTR_PARAM_CBANK
	.align		4
        /*0070*/ 	.byte	0x04, 0x0a
        /*0072*/ 	.short	(.L_88 - .L_87)
	.align		4
.L_87:
        /*0074*/ 	.word	index@(.nv.constant0._Z13normalizationPfS_ff)
        /*0078*/ 	.short	0x0380
        /*007a*/ 	.short	0x0018


	//----- nvinfo : EIATTR_SW_WAR
	.align		4
.L_88:
        /*007c*/ 	.byte	0x04, 0x36
        /*007e*/ 	.short	(.L_90 - .L_89)
.L_89:
        /*0080*/ 	.word	0x00000008
.L_90:


//--------------------- .nv.callgraph             --------------------------
	.section	.nv.callgraph,"",@"SHT_CUDA_CALLGRAPH"
	.align	4
	.sectionentsize	8
	.align		4
        /*0000*/ 	.word	0x00000000
	.align		4
        /*0004*/ 	.word	0xffffffff
	.align		4
        /*0008*/ 	.word	0x00000000
	.align		4
        /*000c*/ 	.word	0xfffffffe
	.align		4
        /*0010*/ 	.word	0x00000000
	.align		4
        /*0014*/ 	.word	0xfffffffd
	.align		4
        /*0018*/ 	.word	0x00000000
	.align		4
        /*001c*/ 	.word	0xfffffffc


//--------------------- .nv.constant4             --------------------------
	.section	.nv.constant4,"a",@progbits
	.align	8
	.align		8
.nv.constant4:
        /*0000*/ 	.dword	precalc_xorwow_matrix
	.align		8
        /*0008*/ 	.dword	precalc_xorwow_offset_matrix
	.align		8
        /*0010*/ 	.dword	mrg32k3aM1
	.align		8
        /*0018*/ 	.dword	mrg32k3aM2
	.align		8
        /*0020*/ 	.dword	mrg32k3aM1SubSeq
	.align		8
        /*0028*/ 	.dword	mrg32k3aM2SubSeq
	.align		8
        /*0030*/ 	.dword	mrg32k3aM1Seq
	.align		8
        /*0038*/ 	.dword	mrg32k3aM2Seq


//--------------------- .nv.constant3             --------------------------
	.section	.nv.constant3,"a",@progbits
	.align	8
.nv.constant3:
	.type		__cr_lgamma_table,@object
	.size		__cr_lgamma_table,(.L_8 - __cr_lgamma_table)
__cr_lgamma_table:
        /*0000*/ 	.byte	0x00, 0x00, 0x00, 0x00, 0x00, 0x00, 0x00, 0x00, 0x00, 0x00, 0x00, 0x00, 0x00, 0x00, 0x00, 0x00
        /*0010*/ 	.byte	0xef, 0x39, 0xfa, 0xfe, 0x42, 0x2e, 0xe6, 0x3f, 0x02, 0x20, 0x2a, 0xfa, 0x0b, 0xab, 0xfc, 0x3f
        /*0020*/ 	.byte	0xf9, 0x2c, 0x92, 0x7c, 0xa7, 0x6c, 0x09, 0x40, 0xc9, 0x79, 0x44, 0x3c, 0x64, 0x26, 0x13, 0x40
        /*0030*/ 	.byte	0xca, 0x01, 0xcf, 0x3a, 0x27, 0x51, 0x1a, 0x40, 0x30, 0xcc, 0x2d, 0xf3, 0xe1, 0x0c, 0x21, 0x40
        /*0040*/ 	.byte	0x0d, 0xb7, 0xfc, 0x82, 0x8e, 0x35, 0x25, 0x40
.L_8:


//--------------------- .text._Z3dimPfS_          --------------------------
	.section	.text._Z3dimPfS_,"ax",@progbits
	.align	128
        .global         _Z3dimPfS_
        .type           _Z3dimPfS_,@function
        .size           _Z3dimPfS_,(.L_x_69 - _Z3dimPfS_)
        .other          _Z3dimPfS_,@"STO_CUDA_ENTRY STV_DEFAULT"
_Z3dimPfS_:
.text._Z3dimPfS_:
[----:B------:R-:W-:Y:S01]  /*0000*/  LDC R1, c[0x0][0x37c] ;  /* 0x0000df00ff017b82 */ /* 0x000fe20000000800 */
[----:B------:R-:W0:Y:S07]  /*0010*/  S2R R0, SR_TID.X ;  /* 0x0000000000007919 */ /* 0x000e2e0000002100 */
[----:B------:R-:W0:Y:S08]  /*0020*/  S2UR UR4, SR_CTAID.X ;  /* 0x00000000000479c3 */ /* 0x000e300000002500 */
[----:B------:R-:W0:Y:S02]  /*0030*/  LDC R7, c[0x0][0x360] ;  /* 0x0000d800ff077b82 */ /* 0x000e240000000800 */
[----:B0-----:R-:W-:-:S05]  /*0040*/  IMAD R7, R7, UR4, R0 ;  /* 0x0000000407077c24 */ /* 0x001fca000f8e0200 */
[----:B------:R-:W-:-:S13]  /*0050*/  ISETP.GT.AND P0, PT, R7, 0xfff, PT ;  /* 0x00000fff0700780c */ /* 0x000fda0003f04270 */
[----:B------:R-:W-:Y:S05]  /*0060*/  @P0 EXIT ;  /* 0x000000000000094d */ /* 0x000fea0003800000 */
[----:B------:R-:W0:Y:S01]  /*0070*/  LDC.64 R2, c[0x0][0x388] ;  /* 0x0000e200ff027b82 */ /* 0x000e220000000a00 */
[----:B------:R-:W0:Y:S07]  /*0080*/  LDCU.64 UR4, c[0x0][0x358] ;  /* 0x00006b00ff0477ac */ /* 0x000e2e0008000a00 */
[----:B------:R-:W1:Y:S01]  /*0090*/  LDC.64 R4, c[0x0][0x380] ;  /* 0x0000e000ff047b82 */ /* 0x000e620000000a00 */
[----:B0-----:R-:W2:Y:S01]  /*00a0*/  LDG.E R3, desc[UR4][R2.64] ;  /* 0x0000000402037981 */ /* 0x001ea2000c1e1900 */
[----:B-1----:R-:W-:-:S05]  /*00b0*/  IMAD.WIDE R4, R7, 0x4, R4 ;  /* 0x0000000407047825 */ /* 0x002fca00078e0204 */
[----:B------:R-:W3:Y:S01]  /*00c0*/  LDG.E R0, desc[UR4][R4.64] ;  /* 0x0000000404007981 */ /* 0x000ee2000c1e1900 */
[----:B------:R-:W-:Y:S01]  /*00d0*/  BSSY.RECONVERGENT B0, `(.L_x_0) ;  /* 0x000000c000007945 */ /* 0x000fe20003800200 */
[----:B--2---:R-:W0:Y:S08]  /*00e0*/  MUFU.RCP R6, R3 ;  /* 0x0000000300067308 */ /* 0x004e300000001000 */
[----:B---3--:R-:W1:Y:S01]  /*00f0*/  FCHK P0, R0, R3 ;  /* 0x0000000300007302 */ /* 0x008e620000000000 */
[----:B0-----:R-:W-:-:S04]  /*0100*/  FFMA R7, -R3, R6, 1 ;  /* 0x3f80000003077423 */ /* 0x001fc80000000106 */
[----:B------:R-:W-:-:S04]  /*0110*/  FFMA R7, R6, R7, R6 ;  /* 0x0000000706077223 */ /* 0x000fc80000000006 */
[----:B------:R-:W-:-:S04]  /*0120*/  FFMA R6, R0, R7, RZ ;  /* 0x0000000700067223 */ /* 0x000fc800000000ff */
[----:B------:R-:W-:-:S04]  /*0130*/  FFMA R8, -R3, R6, R0 ;  /* 0x0000000603087223 */ /* 0x000fc80000000100 */
[----:B------:R-:W-:Y:S01]  /*0140*/  FFMA R7, R7, R8, R6 ;  /* 0x0000000807077223 */ /* 0x000fe20000000006 */
[----:B-1----:R-:W-:Y:S06]  /*0150*/  @!P0 BRA `(.L_x_1) ;  /* 0x00000000000c8947 */ /* 0x002fec0003800000 */
[----:B------:R-:W-:-:S07]  /*0160*/  MOV R2, 0x180 ;  /* 0x0000018000027802 */ /* 0x000fce0000000f00 */
[----:B------:R-:W-:Y:S05]  /*0170*/  CALL.REL.NOINC `($__internal_0_$__cuda_sm3x_div_rn_noftz_f32_slowpath) ;  /* 0x0000000000107944 */ /* 0x000fea0003c00000 */
[----:B------:R-:W-:-:S07]  /*0180*/  IMAD.MOV.U32 R7, RZ, RZ, R0 ;  /* 0x000000ffff077224 */ /* 0x000fce00078e0000 */
.L_x_1:
[----:B------:R-:W-:Y:S05]  /*0190*/  BSYNC.RECONVERGENT B0 ;  /* 0x0000000000007941 */ /* 0x000fea0003800200 */
.L_x_0:
[----:B------:R-:W-:Y:S01]  /*01a0*/  STG.E desc[UR4][R4.64], R7 ;  /* 0x0000000704007986 */ /* 0x000fe2000c101904 */
[----:B------:R-:W-:Y:S05]  /*01b0*/  EXIT ;  /* 0x000000000000794d */ /* 0x000fea0003800000 */
        .weak           $__internal_0_$__cuda_sm3x_div_rn_noftz_f32_slowpath
        .type           $__internal_0_$__cuda_sm3x_div_rn_noftz_f32_slowpath,@function
        .size           $__internal_0_$__cuda_sm3x_div_rn_noftz_f32_slowpath,(.L_x_69 - $__internal_0_$__cuda_sm3x_div_rn_noftz_f32_slowpath)
$__internal_0_$__cuda_sm3x_div_rn_noftz_f32_slowpath:
[--C-:B------:R-:W-:Y:S01]  /*01c0*/  SHF.R.U32.HI R7, RZ, 0x17, R3.reuse ;  /* 0x00000017ff077819 */ /* 0x100fe20000011603 */
[----:B------:R-:W-:Y:S01]  /*01d0*/  BSSY.RECONVERGENT B1, `(.L_x_2) ;  /* 0x0000064000017945 */ /* 0x000fe20003800200 */
[--C-:B------:R-:W-:Y:S01]  /*01e0*/  SHF.R.U32.HI R6, RZ, 0x17, R0.reuse ;  /* 0x00000017ff067819 */ /* 0x100fe20000011600 */
[----:B------:R-:W-:Y:S01]  /*01f0*/  IMAD.MOV.U32 R8, RZ, RZ, R0 ;  /* 0x000000ffff087224 */ /* 0x000fe200078e0000 */
[----:B------:R-:W-:Y:S01]  /*0200*/  LOP3.LUT R7, R7, 0xff, RZ, 0xc0, !PT ;  /* 0x000000ff07077812 */ /* 0x000fe200078ec0ff */
[----:B------:R-:W-:Y:S01]  /*0210*/  IMAD.MOV.U32 R9, RZ, RZ, R3 ;  /* 0x000000ffff097224 */ /* 0x000fe200078e0003 */
[----:B------:R-:W-:-:S03]  /*0220*/  LOP3.LUT R6, R6, 0xff, RZ, 0xc0, !PT ;  /* 0x000000ff06067812 */ /* 0x000fc600078ec0ff */
[----:B------:R-:W-:Y:S02]  /*0230*/  VIADD R12, R7, 0xffffffff ;  /* 0xffffffff070c7836 */ /* 0x000fe40000000000 */
[----:B------:R-:W-:-:S03]  /*0240*/  VIADD R11, R6, 0xffffffff ;  /* 0xffffffff060b7836 */ /* 0x000fc60000000000 */
[----:B------:R-:W-:-:S04]  /*0250*/  ISETP.GT.U32.AND P0, PT, R12, 0xfd, PT ;  /* 0x000000fd0c00780c */ /* 0x000fc80003f04070 */
[----:B------:R-:W-:-:S13]  /*0260*/  ISETP.GT.U32.OR P0, PT, R11, 0xfd, P0 ;  /* 0x000000fd0b00780c */ /* 0x000fda0000704470 */
[----:B------:R-:W-:Y:S01]  /*0270*/  @!P0 IMAD.MOV.U32 R10, RZ, RZ, RZ ;  /* 0x000000ffff0a8224 */ /* 0x000fe200078e00ff */
[----:B------:R-:W-:Y:S06]  /*0280*/  @!P0 BRA `(.L_x_3) ;  /* 0x00000000005c8947 */ /* 0x000fec0003800000 */
[----:B------:R-:W-:Y:S02]  /*0290*/  FSETP.GTU.FTZ.AND P0, PT, |R0|, +INF , PT ;  /* 0x7f8000000000780b */ /* 0x000fe40003f1c200 */
[----:B------:R-:W-:-:S04]  /*02a0*/  FSETP.GTU.FTZ.AND P1, PT, |R3|, +INF , PT ;  /* 0x7f8000000300780b */ /* 0x000fc80003f3c200 */
[----:B------:R-:W-:-:S13]  /*02b0*/  PLOP3.LUT P0, PT, P0, P1, PT, 0xf8, 0x8f ;  /* 0x00000000008f781c */ /* 0x000fda0000703f70 */
[----:B------:R-:W-:Y:S05]  /*02c0*/  @P0 BRA `(.L_x_4) ;  /* 0x00000004004c0947 */ /* 0x000fea0003800000 */
[----:B------:R-:W-:-:S13]  /*02d0*/  LOP3.LUT P0, RZ, R9, 0x7fffffff, R8, 0xc8, !PT ;  /* 0x7fffffff09ff7812 */ /* 0x000fda000780c808 */
[----:B------:R-:W-:Y:S05]  /*02e0*/  @!P0 BRA `(.L_x_5) ;  /* 0x00000004003c8947 */ /* 0x000fea0003800000 */
[C---:B------:R-:W-:Y:S02]  /*02f0*/  FSETP.NEU.FTZ.AND P2, PT, |R0|.reuse, +INF , PT ;  /* 0x7f8000000000780b */ /* 0x040fe40003f5d200 */
[----:B------:R-:W-:Y:S02]  /*0300*/  FSETP.NEU.FTZ.AND P1, PT, |R3|, +INF , PT ;  /* 0x7f8000000300780b */ /* 0x000fe40003f3d200 */
[----:B------:R-:W-:-:S11]  /*0310*/  FSETP.NEU.FTZ.AND P0, PT, |R0|, +INF , PT ;  /* 0x7f8000000000780b */ /* 0x000fd60003f1d200 */
[----:B------:R-:W-:Y:S05]  /*0320*/  @!P1 BRA !P2, `(.L_x_5) ;  /* 0x00000004002c9947 */ /* 0x000fea0005000000 */
[----:B------:R-:W-:-:S04]  /*0330*/  LOP3.LUT P2, RZ, R8, 0x7fffffff, RZ, 0xc0, !PT ;  /* 0x7fffffff08ff7812 */ /* 0x000fc8000784c0ff */
[----:B------:R-:W-:-:S13]  /*0340*/  PLOP3.LUT P1, PT, P1, P2, PT, 0x2f, 0xf2 ;  /* 0x0000000000f2781c */ /* 0x000fda0000f24577 */
[----:B------:R-:W-:Y:S05]  /*0350*/  @P1 BRA `(.L_x_6) ;  /* 0x0000000400181947 */ /* 0x000fea0003800000 */
[----:B------:R-:W-:-:S04]  /*0360*/  LOP3.LUT P1, RZ, R9, 0x7fffffff, RZ, 0xc0, !PT ;  /* 0x7fffffff09ff7812 */ /* 0x000fc8000782c0ff */
[----:B------:R-:W-:-:S13]  /*0370*/  PLOP3.LUT P0, PT, P0, P1, PT, 0x2f, 0xf2 ;  /* 0x0000000000f2781c */ /* 0x000fda0000702577 */
[----:B------:R-:W-:Y:S05]  /*0380*/  @P0 BRA `(.L_x_7) ;  /* 0x0000000400000947 */ /* 0x000fea0003800000 */
[----:B------:R-:W-:Y:S02]  /*0390*/  ISETP.GE.AND P0, PT, R11, RZ, PT ;  /* 0x000000ff0b00720c */ /* 0x000fe40003f06270 */
[----:B------:R-:W-:-:S11]  /*03a0*/  ISETP.GE.AND P1, PT, R12, RZ, PT ;  /* 0x000000ff0c00720c */ /* 0x000fd60003f26270 */
[----:B------:R-:W-:Y:S02]  /*03b0*/  @P0 IMAD.MOV.U32 R10, RZ, RZ, RZ ;  /* 0x000000ffff0a0224 */ /* 0x000fe400078e00ff */
[----:B------:R-:W-:Y:S01]  /*03c0*/  @!P0 FFMA R8, R0, 1.84467440737095516160e+19, RZ ;  /* 0x5f80000000088823 */ /* 0x000fe200000000ff */
[----:B------:R-:W-:Y:S02]  /*03d0*/  @!P0 IMAD.MOV.U32 R10, RZ, RZ, -0x40 ;  /* 0xffffffc0ff0a8424 */ /* 0x000fe400078e00ff */
[----:B------:R-:W-:Y:S02]  /*03e0*/  @!P1 FFMA R9, R3, 1.84467440737095516160e+19, RZ ;  /* 0x5f80000003099823 */ /* 0x000fe400000000ff */
[----:B------:R-:W-:-:S07]  /*03f0*/  @!P1 VIADD R10, R10, 0x40 ;  /* 0x000000400a0a9836 */ /* 0x000fce0000000000 */
.L_x_3:
[----:B------:R-:W-:Y:S01]  /*0400*/  LEA R0, R7, 0xc0800000, 0x17 ;  /* 0xc080000007007811 */ /* 0x000fe200078eb8ff */
[----:B------:R-:W-:Y:S01]  /*0410*/  VIADD R6, R6, 0xffffff81 ;  /* 0xffffff8106067836 */ /* 0x000fe20000000000 */
[----:B------:R-:W-:Y:S03]  /*0420*/  BSSY.RECONVERGENT B2, `(.L_x_8) ;  /* 0x0000035000027945 */ /* 0x000fe60003800200 */
[----:B------:R-:W-:Y:S01]  /*0430*/  IMAD.IADD R9, R9, 0x1, -R0 ;  /* 0x0000000109097824 */ /* 0x000fe200078e0a00 */
[C---:B------:R-:W-:Y:S01]  /*0440*/  IADD3 R7, PT, PT, R6.reuse, 0x7f, -R7 ;  /* 0x0000007f06077810 */ /* 0x040fe20007ffe807 */
[----:B------:R-:W-:Y:S02]  /*0450*/  IMAD R0, R6, -0x800000, R8 ;  /* 0xff80000006007824 */ /* 0x000fe400078e0208 */
[----:B------:R-:W0:Y:S01]  /*0460*/  MUFU.RCP R3, R9 ;  /* 0x0000000900037308 */ /* 0x000e220000001000 */
[----:B------:R-:W-:Y:S01]  /*0470*/  FADD.FTZ R11, -R9, -RZ ;  /* 0x800000ff090b7221 */ /* 0x000fe20000010100 */
[----:B------:R-:W-:-:S03]  /*0480*/  IMAD.IADD R7, R7, 0x1, R10 ;  /* 0x0000000107077824 */ /* 0x000fc600078e020a */
[----:B0-----:R-:W-:-:S04]  /*0490*/  FFMA R12, R3, R11, 1 ;  /* 0x3f800000030c7423 */ /* 0x001fc8000000000b */
[----:B------:R-:W-:-:S04]  /*04a0*/  FFMA R12, R3, R12, R3 ;  /* 0x0000000c030c7223 */ /* 0x000fc80000000003 */
[----:B------:R-:W-:-:S04]  /*04b0*/  FFMA R3, R0, R12, RZ ;  /* 0x0000000c00037223 */ /* 0x000fc800000000ff */
[----:B------:R-:W-:-:S04]  /*04c0*/  FFMA R8, R11, R3, R0 ;  /* 0x000000030b087223 */ /* 0x000fc80000000000 */
[----:B------:R-:W-:-:S04]  /*04d0*/  FFMA R13, R12, R8, R3 ;  /* 0x000000080c0d7223 */ /* 0x000fc80000000003 */
[----:B------:R-:W-:-:S04]  /*04e0*/  FFMA R8, R11, R13, R0 ;  /* 0x0000000d0b087223 */ /* 0x000fc80000000000 */
[----:B------:R-:W-:-:S05]  /*04f0*/  FFMA R0, R12, R8, R13 ;  /* 0x000000080c007223 */ /* 0x000fca000000000d */
[----:B------:R-:W-:-:S04]  /*0500*/  SHF.R.U32.HI R3, RZ, 0x17, R0 ;  /* 0x00000017ff037819 */ /* 0x000fc80000011600 */
[----:B------:R-:W-:-:S05]  /*0510*/  LOP3.LUT R3, R3, 0xff, RZ, 0xc0, !PT ;  /* 0x000000ff03037812 */ /* 0x000fca00078ec0ff */
[----:B------:R-:W-:-:S04]  /*0520*/  IMAD.IADD R9, R3, 0x1, R7 ;  /* 0x0000000103097824 */ /* 0x000fc800078e0207 */
[----:B------:R-:W-:-:S05]  /*0530*/  VIADD R3, R9, 0xffffffff ;  /* 0xffffffff09037836 */ /* 0x000fca0000000000 */
[----:B------:R-:W-:-:S13]  /*0540*/  ISETP.GE.U32.AND P0, PT, R3, 0xfe, PT ;  /* 0x000000fe0300780c */ /* 0x000fda0003f06070 */
[----:B------:R-:W-:Y:S05]  /*0550*/  @!P0 BRA `(.L_x_9) ;  /* 0x0000000000808947 */ /* 0x000fea0003800000 */
[----:B------:R-:W-:-:S13]  /*0560*/  ISETP.GT.AND P0, PT, R9, 0xfe, PT ;  /* 0x000000fe0900780c */ /* 0x000fda0003f04270 */
[----:B------:R-:W-:Y:S05]  /*0570*/  @P0 BRA `(.L_x_10) ;  /* 0x00000000006c0947 */ /* 0x000fea0003800000 */
[----:B------:R-:W-:-:S13]  /*0580*/  ISETP.GE.AND P0, PT, R9, 0x1, PT ;  /* 0x000000010900780c */ /* 0x000fda0003f06270 */
[----:B------:R-:W-:Y:S05]  /*0590*/  @P0 BRA `(.L_x_11) ;  /* 0x0000000000740947 */ /* 0x000fea0003800000 */
[----:B------:R-:W-:Y:S02]  /*05a0*/  ISETP.GE.AND P0, PT, R9, -0x18, PT ;  /* 0xffffffe80900780c */ /* 0x000fe40003f06270 */
[----:B------:R-:W-:-:S11]  /*05b0*/  LOP3.LUT R0, R0, 0x80000000, RZ, 0xc0, !PT ;  /* 0x8000000000007812 */ /* 0x000fd600078ec0ff */
[----:B------:R-:W-:Y:S05]  /*05c0*/  @!P0 BRA `(.L_x_11) ;  /* 0x0000000000688947 */ /* 0x000fea0003800000 */
[CCC-:B------:R-:W-:Y:S01]  /*05d0*/  FFMA.RZ R3, R12.reuse, R8.reuse, R13.reuse ;  /* 0x000000080c037223 */ /* 0x1c0fe2000000c00d */
[CCC-:B------:R-:W-:Y:S01]  /*05e0*/  FFMA.RM R6, R12.reuse, R8.reuse, R13.reuse ;  /* 0x000000080c067223 */ /* 0x1c0fe2000000400d */
[C---:B------:R-:W-:Y:S02]  /*05f0*/  ISETP.NE.AND P2, PT, R9.reuse, RZ, PT ;  /* 0x000000ff0900720c */ /* 0x040fe40003f45270 */
[----:B------:R-:W-:Y:S02]  /*0600*/  ISETP.NE.AND P1, PT, R9, RZ, PT ;  /* 0x000000ff0900720c */ /* 0x000fe40003f25270 */
[----:B------:R-:W-:Y:S01]  /*0610*/  LOP3.LUT R7, R3, 0x7fffff, RZ, 0xc0, !PT ;  /* 0x007fffff03077812 */ /* 0x000fe200078ec0ff */
[----:B------:R-:W-:Y:S01]  /*0620*/  FFMA.RP R3, R12, R8, R13 ;  /* 0x000000080c037223 */ /* 0x000fe2000000800d */
[----:B------:R-:W-:Y:S02]  /*0630*/  VIADD R8, R9, 0x20 ;  /* 0x0000002009087836 */ /* 0x000fe40000000000 */
[----:B------:R-:W-:Y:S01]  /*0640*/  LOP3.LUT R7, R7, 0x800000, RZ, 0xfc, !PT ;  /* 0x0080000007077812 */ /* 0x000fe200078efcff */
[----:B------:R-:W-:Y:S01]  /*0650*/  IMAD.MOV R9, RZ, RZ, -R9 ;  /* 0x000000ffff097224 */ /* 0x000fe200078e0a09 */
[----:B------:R-:W-:-:S02]  /*0660*/  FSETP.NEU.FTZ.AND P0, PT, R3, R6, PT ;  /* 0x000000060300720b */ /* 0x000fc40003f1d000 */
[----:B------:R-:W-:Y:S02]  /*0670*/  SHF.L.U32 R8, R7, R8, RZ ;  /* 0x0000000807087219 */ /* 0x000fe400000006ff */
[----:B------:R-:W-:Y:S02]  /*0680*/  SEL R6, R9, RZ, P2 ;  /* 0x000000ff09067207 */ /* 0x000fe40001000000 */
[----:B------:R-:W-:Y:S02]  /*0690*/  ISETP.NE.AND P1, PT, R8, RZ, P1 ;  /* 0x000000ff0800720c */ /* 0x000fe40000f25270 */
[----:B------:R-:W-:Y:S02]  /*06a0*/  SHF.R.U32.HI R6, RZ, R6, R7 ;  /* 0x00000006ff067219 */ /* 0x000fe40000011607 */
[----:B------:R-:W-:Y:S02]  /*06b0*/  PLOP3.LUT P0, PT, P0, P1, PT, 0xf8, 0x8f ;  /* 0x00000000008f781c */ /* 0x000fe40000703f70 */
[----:B------:R-:W-:-:S02]  /*06c0*/  SHF.R.U32.HI R8, RZ, 0x1, R6 ;  /* 0x00000001ff087819 */ /* 0x000fc40000011606 */
[----:B------:R-:W-:-:S04]  /*06d0*/  SEL R3, RZ, 0x1, !P0 ;  /* 0x00000001ff037807 */ /* 0x000fc80004000000 */
[----:B------:R-:W-:-:S04]  /*06e0*/  LOP3.LUT R3, R3, 0x1, R8, 0xf8, !PT ;  /* 0x0000000103037812 */ /* 0x000fc800078ef808 */
[----:B------:R-:W-:-:S05]  /*06f0*/  LOP3.LUT R3, R3, R6, RZ, 0xc0, !PT ;  /* 0x0000000603037212 */ /* 0x000fca00078ec0ff */
[----:B------:R-:W-:-:S05]  /*0700*/  IMAD.IADD R3, R8, 0x1, R3 ;  /* 0x0000000108037824 */ /* 0x000fca00078e0203 */
[----:B------:R-:W-:Y:S01]  /*0710*/  LOP3.LUT R0, R3, R0, RZ, 0xfc, !PT ;  /* 0x0000000003007212 */ /* 0x000fe200078efcff */
[----:B------:R-:W-:Y:S06]  /*0720*/  BRA `(.L_x_11) ;  /* 0x0000000000107947 */ /* 0x000fec0003800000 */
.L_x_10:
[----:B------:R-:W-:-:S04]  /*0730*/  LOP3.LUT R0, R0, 0x80000000, RZ, 0xc0, !PT ;  /* 0x8000000000007812 */ /* 0x000fc800078ec0ff */
[----:B------:R-:W-:Y:S01]  /*0740*/  LOP3.LUT R0, R0, 0x7f800000, RZ, 0xfc, !PT ;  /* 0x7f80000000007812 */ /* 0x000fe200078efcff */
[----:B------:R-:W-:Y:S06]  /*0750*/  BRA `(.L_x_11) ;  /* 0x0000000000047947 */ /* 0x000fec0003800000 */
.L_x_9:
[----:B------:R-:W-:-:S07]  /*0760*/  IMAD R0, R7, 0x800000, R0 ;  /* 0x0080000007007824 */ /* 0x000fce00078e0200 */
.L_x_11:
[----:B------:R-:W-:Y:S05]  /*0770*/  BSYNC.RECONVERGENT B2 ;  /* 0x0000000000027941 */ /* 0x000fea0003800200 */
.L_x_8:
[----:B------:R-:W-:Y:S05]  /*0780*/  BRA `(.L_x_12) ;  /* 0x0000000000207947 */ /* 0x000fea0003800000 */
.L_x_7:
[----:B------:R-:W-:-:S04]  /*0790*/  LOP3.LUT R0, R9, 0x80000000, R8, 0x48, !PT ;  /* 0x8000000009007812 */ /* 0x000fc800078e4808 */
[----:B------:R-:W-:Y:S01]  /*07a0*/  LOP3.LUT R0, R0, 0x7f800000, RZ, 0xfc, !PT ;  /* 0x7f80000000007812 */ /* 0x000fe200078efcff */
[----:B------:R-:W-:Y:S06]  /*07b0*/  BRA `(.L_x_12) ;  /* 0x0000000000147947 */ /* 0x000fec0003800000 */
.L_x_6:
[----:B------:R-:W-:Y:S01]  /*07c0*/  LOP3.LUT R0, R9, 0x80000000, R8, 0x48, !PT ;  /* 0x8000000009007812 */ /* 0x000fe200078e4808 */
[----:B------:R-:W-:Y:S06]  /*07d0*/  BRA `(.L_x_12) ;  /* 0x00000000000c7947 */ /* 0x000fec0003800000 */
.L_x_5:
[----:B------:R-:W0:Y:S01]  /*07e0*/  MUFU.RSQ R0, -QNAN ;  /* 0xffc0000000007908 */ /* 0x000e220000001400 */
[----:B------:R-:W-:Y:S05]  /*07f0*/  BRA `(.L_x_12) ;  /* 0x0000000000047947 */ /* 0x000fea0003800000 */
.L_x_4:
[----:B------:R-:W-:-:S07]  /*0800*/  FADD.FTZ R0, R0, R3 ;  /* 0x0000000300007221 */ /* 0x000fce0000010000 */
.L_x_12:
[----:B------:R-:W-:Y:S05]  /*0810*/  BSYNC.RECONVERGENT B1 ;  /* 0x0000000000017941 */ /* 0x000fea0003800200 */
.L_x_2:
[----:B------:R-:W-:-:S04]  /*0820*/  IMAD.MOV.U32 R3, RZ, RZ, 0x0 ;  /* 0x00000000ff037424 */ /* 0x000fc800078e00ff */
[----:B0-----:R-:W-:Y:S05]  /*0830*/  RET.REL.NODEC R2 `(_Z3dimPfS_) ;  /* 0xfffffff402f07950 */ /* 0x001fea0003c3ffff */
.L_x_13:
[----:B------:R-:W-:-:S00]  /*0840*/  BRA `(.L_x_13) ;  /* 0xfffffffc00fc7947 */ /* 0x000fc0000383ffff */
[----:B------:R-:W-:-:S00]  /*0850*/  NOP ;  /* 0x0000000000007918 */ /* 0x000fc00000000000 */
        /* <DEDUP_REMOVED lines=10> */
.L_x_69:


//--------------------- .text._Z4distPfS_S_S_if   --------------------------
	.section	.text._Z4distPfS_S_S_if,"ax",@progbits
	.align	128
        .global         _Z4distPfS_S_S_if
        .type           _Z4distPfS_S_S_if,@function
        .size           _Z4distPfS_S_S_if,(.L_x_72 - _Z4distPfS_S_S_if)
        .other          _Z4distPfS_S_S_if,@"STO_CUDA_ENTRY STV_DEFAULT"
_Z4distPfS_S_S_if:
.text._Z4distPfS_S_S_if:
[----:B------:R-:W-:Y:S01]  /*0000*/  LDC R1, c[0x0][0x37c] ;  /* 0x0000df00ff017b82 */ /* 0x000fe20000000800 */
[----:B------:R-:W0:Y:S07]  /*0010*/  S2R R3, SR_TID.X ;  /* 0x0000000000037919 */ /* 0x000e2e0000002100 */
[----:B------:R-:W0:Y:S08]  /*0020*/  S2UR UR4, SR_CTAID.X ;  /* 0x00000000000479c3 */ /* 0x000e300000002500 */
[----:B------:R-:W0:Y:S02]  /*0030*/  LDC R2, c[0x0][0x360] ;  /* 0x0000d800ff027b82 */ /* 0x000e240000000800 */
[----:B0-----:R-:W-:-:S05]  /*0040*/  IMAD R2, R2, UR4, R3 ;  /* 0x0000000402027c24 */ /* 0x001fca000f8e0203 */
[----:B------:R-:W-:-:S13]  /*0050*/  ISETP.GT.AND P0, PT, R2, 0xfff, PT ;  /* 0x00000fff0200780c */ /* 0x000fda0003f04270 */
[----:B------:R-:W-:Y:S05]  /*0060*/  @P0 EXIT ;  /* 0x000000000000094d */ /* 0x000fea0003800000 */
[----:B------:R-:W0:Y:S01]  /*0070*/  LDCU UR7, c[0x0][0x3a0] ;  /* 0x00007400ff0777ac */ /* 0x000e220008000800 */
[----:B------:R-:W-:Y:S01]  /*0080*/  IMAD.MOV.U32 R16, RZ, RZ, RZ ;  /* 0x000000ffff107224 */ /* 0x000fe200078e00ff */
[----:B------:R-:W1:Y:S01]  /*0090*/  LDCU.64 UR12, c[0x0][0x358] ;  /* 0x00006b00ff0c77ac */ /* 0x000e620008000a00 */
[----:B0-----:R-:W-:-:S09]  /*00a0*/  UISETP.GE.AND UP0, UPT, UR7, 0x1, UPT ;  /* 0x000000010700788c */ /* 0x001fd2000bf06270 */
[----:B-1----:R-:W-:Y:S05]  /*00b0*/  BRA.U !UP0, `(.L_x_14) ;  /* 0x0000000d088c7547 */ /* 0x002fea000b800000 */
[----:B------:R-:W-:Y:S02]  /*00c0*/  UISETP.GE.U32.AND UP0, UPT, UR7, 0x4, UPT ;  /* 0x000000040700788c */ /* 0x000fe4000bf06070 */
[----:B------:R-:W-:Y:S01]  /*00d0*/  IMAD R3, R2, UR7, RZ ;  /* 0x0000000702037c24 */ /* 0x000fe2000f8e02ff */
[----:B------:R-:W-:Y:S01]  /*00e0*/  ULOP3.LUT UR5, UR7, 0x3, URZ, 0xc0, !UPT ;  /* 0x0000000307057892 */ /* 0x000fe2000f8ec0ff */
[----:B------:R-:W-:Y:S01]  /*00f0*/  IMAD.MOV.U32 R16, RZ, RZ, RZ ;  /* 0x000000ffff107224 */ /* 0x000fe200078e00ff */
[----:B------:R-:W-:-:S04]  /*0100*/  UMOV UR4, URZ ;  /* 0x000000ff00047c82 */ /* 0x000fc80008000000 */
[----:B------:R-:W-:Y:S06]  /*0110*/  BRA.U !UP0, `(.L_x_15) ;  /* 0x0000000908907547 */ /* 0x000fec000b800000 */
[----:B------:R-:W0:Y:S01]  /*0120*/  LDCU.64 UR8, c[0x0][0x398] ;  /* 0x00007300ff0877ac */ /* 0x000e220008000a00 */
[----:B------:R-:W1:Y:S01]  /*0130*/  LDC.64 R12, c[0x0][0x390] ;  /* 0x0000e400ff0c7b82 */ /* 0x000e620000000a00 */
[----:B------:R-:W-:Y:S01]  /*0140*/  IMAD.MOV.U32 R16, RZ, RZ, RZ ;  /* 0x000000ffff107224 */ /* 0x000fe200078e00ff */
[----:B------:R-:W2:Y:S01]  /*0150*/  LDCU.64 UR10, c[0x0][0x388] ;  /* 0x00007100ff0a77ac */ /* 0x000ea20008000a00 */
[----:B------:R-:W-:Y:S01]  /*0160*/  IMAD.MOV.U32 R4, RZ, RZ, R3 ;  /* 0x000000ffff047224 */ /* 0x000fe200078e0003 */
[----:B------:R-:W-:-:S04]  /*0170*/  ULOP3.LUT UR4, UR7, 0x7ffffffc, URZ, 0xc0, !UPT ;  /* 0x7ffffffc07047892 */ /* 0x000fc8000f8ec0ff */
[----:B------:R-:W-:Y:S02]  /*0180*/  UIADD3 UR4, UPT, UPT, -UR4, URZ, URZ ;  /* 0x000000ff04047290 */ /* 0x000fe4000fffe1ff */
[----:B0-----:R-:W-:Y:S02]  /*0190*/  UIADD3 UR8, UP0, UPT, UR8, 0x8, URZ ;  /* 0x0000000808087890 */ /* 0x001fe4000ff1e0ff */
[----:B--2---:R-:W-:Y:S02]  /*01a0*/  UIADD3 UR6, UP1, UPT, UR10, 0x8, URZ ;  /* 0x000000080a067890 */ /* 0x004fe4000ff3e0ff */
[----:B------:R-:W-:Y:S02]  /*01b0*/  UIADD3.X UR9, UPT, UPT, URZ, UR9, URZ, UP0, !UPT ;  /* 0x00000009ff097290 */ /* 0x000fe400087fe4ff */
[----:B------:R-:W-:Y:S01]  /*01c0*/  IMAD.U32 R6, RZ, RZ, UR8 ;  /* 0x00000008ff067e24 */ /* 0x000fe2000f8e00ff */
[----:B------:R-:W-:Y:S01]  /*01d0*/  UIADD3.X UR7, UPT, UPT, URZ, UR11, URZ, UP1, !UPT ;  /* 0x0000000bff077290 */ /* 0x000fe20008ffe4ff */
[----:B------:R-:W-:-:S02]  /*01e0*/  IMAD.U32 R8, RZ, RZ, UR6 ;  /* 0x00000006ff087e24 */ /* 0x000fc4000f8e00ff */
[----:B------:R-:W-:-:S03]  /*01f0*/  IMAD.U32 R7, RZ, RZ, UR9 ;  /* 0x00000009ff077e24 */ /* 0x000fc6000f8e00ff */
[----:B------:R-:W-:-:S07]  /*0200*/  IMAD.U32 R9, RZ, RZ, UR7 ;  /* 0x00000007ff097e24 */ /* 0x000fce000f8e00ff */
.L_x_31:
[----:B-1----:R-:W-:Y:S01]  /*0210*/  IMAD.WIDE R10, R4, 0x4, R12 ;  /* 0x00000004040a7825 */ /* 0x002fe200078e020c */
[----:B--2---:R-:W2:Y:S04]  /*0220*/  LDG.E R5, desc[UR12][R8.64+-0x8] ;  /* 0xfffff80c08057981 */ /* 0x004ea8000c1e1900 */
[----:B------:R-:W2:Y:S04]  /*0230*/  LDG.E R0, desc[UR12][R10.64] ;  /* 0x0000000c0a007981 */ /* 0x000ea8000c1e1900 */
[----:B0-----:R0:W5:Y:S01]  /*0240*/  LDG.E R17, desc[UR12][R6.64+-0x8] ;  /* 0xfffff80c06117981 */ /* 0x001162000c1e1900 */
[----:B------:R-:W-:Y:S01]  /*0250*/  BSSY.RECONVERGENT B0, `(.L_x_16) ;  /* 0x0000007000007945 */ /* 0x000fe20003800200 */
[----:B--2---:R-:W-:Y:S01]  /*0260*/  FADD R5, R5, -R0 ;  /* 0x8000000005057221 */ /* 0x004fe20000000000 */
[----:B------:R-:W-:-:S03]  /*0270*/  MOV R0, 0x2c0 ;  /* 0x000002c000007802 */ /* 0x000fc60000000f00 */
[----:B------:R-:W1:Y:S02]  /*0280*/  F2F.F64.F32 R14, R5 ;  /* 0x00000005000e7310 */ /* 0x000e640000201800 */
[----:B-1----:R-:W-:-:S10]  /*0290*/  DADD R18, -RZ, |R14| ;  /* 0x00000000ff127229 */ /* 0x002fd4000000050e */
[----:B0-----:R-:W-:-:S07]  /*02a0*/  IMAD.MOV.U32 R36, RZ, RZ, R19 ;  /* 0x000000ffff247224 */ /* 0x001fce00078e0013 */
[----:B-----5:R-:W-:Y:S05]  /*02b0*/  CALL.REL.NOINC `($_Z4distPfS_S_S_if$__internal_accurate_pow) ;  /* 0x0000001800dc7944 */ /* 0x020fea0003c00000 */
[----:B------:R-:W-:Y:S05]  /*02c0*/  BSYNC.RECONVERGENT B0 ;  /* 0x0000000000007941 */ /* 0x000fea0003800200 */
.L_x_16:
[----:B------:R-:W2:Y:S04]  /*02d0*/  LDG.E R35, desc[UR12][R8.64+-0x4] ;  /* 0xfffffc0c08237981 */ /* 0x000ea8000c1e1900 */
[----:B------:R-:W2:Y:S04]  /*02e0*/  LDG.E R0, desc[UR12][R10.64+0x4] ;  /* 0x0000040c0a007981 */ /* 0x000ea8000c1e1900 */
[----:B------:R0:W5:Y:S01]  /*02f0*/  LDG.E R34, desc[UR12][R6.64+-0x4] ;  /* 0xfffffc0c06227981 */ /* 0x000162000c1e1900 */
[----:B------:R-:W-:Y:S01]  /*0300*/  DADD R24, R14, 2 ;  /* 0x400000000e187429 */ /* 0x000fe20000000000 */
[----:B------:R0:W1:Y:S01]  /*0310*/  F2F.F64.F32 R20, R17 ;  /* 0x0000001100147310 */ /* 0x0000620000201800 */
[C---:B------:R-:W-:Y:S01]  /*0320*/  FSETP.NEU.AND P1, PT, R5.reuse, RZ, PT ;  /* 0x000000ff0500720b */ /* 0x040fe20003f2d000 */
[----:B------:R-:W-:Y:S01]  /*0330*/  BSSY.RECONVERGENT B0, `(.L_x_17) ;  /* 0x0000010000007945 */ /* 0x000fe20003800200 */
[----:B------:R-:W-:-:S05]  /*0340*/  FSETP.NEU.AND P0, PT, R5, 1, PT ;  /* 0x3f8000000500780b */ /* 0x000fca0003f0d000 */
[----:B------:R0:W3:Y:S01]  /*0350*/  F2F.F64.F32 R22, R16 ;  /* 0x0000001000167310 */ /* 0x0000e20000201800 */
[----:B------:R-:W-:Y:S02]  /*0360*/  LOP3.LUT R24, R25, 0x7ff00000, RZ, 0xc0, !PT ;  /* 0x7ff0000019187812 */ /* 0x000fe400078ec0ff */
[----:B------:R-:W-:Y:S02]  /*0370*/  FSEL R25, R18, RZ, P1 ;  /* 0x000000ff12197208 */ /* 0x000fe40000800000 */
[----:B------:R-:W-:Y:S02]  /*0380*/  ISETP.NE.AND P2, PT, R24, 0x7ff00000, PT ;  /* 0x7ff000001800780c */ /* 0x000fe40003f45270 */
[----:B------:R-:W-:Y:S01]  /*0390*/  FSEL R24, R19, RZ, P1 ;  /* 0x000000ff13187208 */ /* 0x000fe20000800000 */
[----:B--2---:R-:W-:-:S04]  /*03a0*/  FADD R35, R35, -R0 ;  /* 0x8000000023237221 */ /* 0x004fc80000000000 */
[----:B------:R0:W2:Y:S06]  /*03b0*/  F2F.F64.F32 R16, R35 ;  /* 0x0000002300107310 */ /* 0x0000ac0000201800 */
[----:B-1-3--:R-:W-:Y:S05]  /*03c0*/  @P2 BRA `(.L_x_18) ;  /* 0x0000000000182947 */ /* 0x00afea0003800000 */
[----:B------:R-:W-:-:S13]  /*03d0*/  FSETP.NAN.AND P1, PT, R5, R5, PT ;  /* 0x000000050500720b */ /* 0x000fda0003f28000 */
[----:B------:R-:W-:Y:S01]  /*03e0*/  @P1 DADD R24, R14, 2 ;  /* 0x400000000e181429 */ /* 0x000fe20000000000 */
[----:B------:R-:W-:Y:S10]  /*03f0*/  @P1 BRA `(.L_x_18) ;  /* 0x00000000000c1947 */ /* 0x000ff40003800000 */
[----:B------:R-:W-:-:S14]  /*0400*/  DSETP.NEU.AND P1, PT, |R14|, +INF , PT ;  /* 0x7ff000000e00742a */ /* 0x000fdc0003f2d200 */
[----:B------:R-:W-:Y:S02]  /*0410*/  @!P1 IMAD.MOV.U32 R24, RZ, RZ, 0x0 ;  /* 0x00000000ff189424 */ /* 0x000fe400078e00ff */
[----:B------:R-:W-:-:S07]  /*0420*/  @!P1 IMAD.MOV.U32 R25, RZ, RZ, 0x7ff00000 ;  /* 0x7ff00000ff199424 */ /* 0x000fce00078e00ff */
.L_x_18:
[----:B------:R-:W-:Y:S05]  /*0430*/  BSYNC.RECONVERGENT B0 ;  /* 0x0000000000007941 */ /* 0x000fea0003800200 */
.L_x_17:
[----:B------:R-:W-:Y:S01]  /*0440*/  FSEL R14, R24, RZ, P0 ;  /* 0x000000ff180e7208 */ /* 0x000fe20000000000 */
[----:B--2---:R-:W-:Y:S01]  /*0450*/  DADD R18, -RZ, |R16| ;  /* 0x00000000ff127229 */ /* 0x004fe20000000510 */
[----:B------:R-:W-:Y:S01]  /*0460*/  FSEL R15, R25, 1.875, P0 ;  /* 0x3ff00000190f7808 */ /* 0x000fe20000000000 */
[----:B------:R-:W-:Y:S01]  /*0470*/  BSSY.RECONVERGENT B0, `(.L_x_19) ;  /* 0x0000006000007945 */ /* 0x000fe20003800200 */
[----:B------:R-:W-:-:S04]  /*0480*/  MOV R0, 0x4d0 ;  /* 0x000004d000007802 */ /* 0x000fc80000000f00 */
[----:B------:R-:W-:-:S03]  /*0490*/  DFMA R20, R20, R14, R22 ;  /* 0x0000000e1414722b */ /* 0x000fc60000000016 */
[----:B------:R-:W-:-:S03]  /*04a0*/  IMAD.MOV.U32 R36, RZ, RZ, R19 ;  /* 0x000000ffff247224 */ /* 0x000fc600078e0013 */
[----:B------:R1:W2:Y:S05]  /*04b0*/  F2F.F32.F64 R5, R20 ;  /* 0x0000001400057310 */ /* 0x0002aa0000301000 */
[----:B012--5:R-:W-:Y:S05]  /*04c0*/  CALL.REL.NOINC `($_Z4distPfS_S_S_if$__internal_accurate_pow) ;  /* 0x0000001800587944 */ /* 0x027fea0003c00000 */
[----:B------:R-:W-:Y:S05]  /*04d0*/  BSYNC.RECONVERGENT B0 ;  /* 0x0000000000007941 */ /* 0x000fea0003800200 */
.L_x_19:
[----:B------:R-:W-:Y:S01]  /*04e0*/  DADD R14, R16, 2 ;  /* 0x40000000100e7429 */ /* 0x000fe20000000000 */
[----:B------:R-:W-:Y:S01]  /*04f0*/  FSETP.NEU.AND P0, PT, R35, RZ, PT ;  /* 0x000000ff2300720b */ /* 0x000fe20003f0d000 */
[----:B------:R-:W-:Y:S03]  /*0500*/  BSSY.RECONVERGENT B0, `(.L_x_20) ;  /* 0x000000e000007945 */ /* 0x000fe60003800200 */
[----:B------:R-:W-:Y:S02]  /*0510*/  FSEL R20, R19, RZ, P0 ;  /* 0x000000ff13147208 */ /* 0x000fe40000000000 */
[----:B------:R-:W-:-:S03]  /*0520*/  FSEL R21, R18, RZ, P0 ;  /* 0x000000ff12157208 */ /* 0x000fc60000000000 */
[----:B------:R-:W-:-:S04]  /*0530*/  LOP3.LUT R14, R15, 0x7ff00000, RZ, 0xc0, !PT ;  /* 0x7ff000000f0e7812 */ /* 0x000fc800078ec0ff */
[----:B------:R-:W-:-:S13]  /*0540*/  ISETP.NE.AND P1, PT, R14, 0x7ff00000, PT ;  /* 0x7ff000000e00780c */ /* 0x000fda0003f25270 */
[----:B------:R-:W-:Y:S05]  /*0550*/  @P1 BRA `(.L_x_21) ;  /* 0x0000000000201947 */ /* 0x000fea0003800000 */
[----:B------:R-:W-:-:S13]  /*0560*/  FSETP.NAN.AND P0, PT, R35, R35, PT ;  /* 0x000000232300720b */ /* 0x000fda0003f08000 */
[----:B------:R-:W-:Y:S05]  /*0570*/  @P0 BRA `(.L_x_22) ;  /* 0x0000000000140947 */ /* 0x000fea0003800000 */
[----:B------:R-:W-:-:S14]  /*0580*/  DSETP.NEU.AND P0, PT, |R16|, +INF , PT ;  /* 0x7ff000001000742a */ /* 0x000fdc0003f0d200 */
[----:B------:R-:W-:Y:S05]  /*0590*/  @P0 BRA `(.L_x_21) ;  /* 0x0000000000100947 */ /* 0x000fea0003800000 */
[----:B------:R-:W-:Y:S02]  /*05a0*/  IMAD.MOV.U32 R20, RZ, RZ, 0x0 ;  /* 0x00000000ff147424 */ /* 0x000fe400078e00ff */
[----:B------:R-:W-:Y:S01]  /*05b0*/  IMAD.MOV.U32 R21, RZ, RZ, 0x7ff00000 ;  /* 0x7ff00000ff157424 */ /* 0x000fe200078e00ff */
[----:B------:R-:W-:Y:S06]  /*05c0*/  BRA `(.L_x_21) ;  /* 0x0000000000047947 */ /* 0x000fec0003800000 */
.L_x_22:
[----:B------:R-:W-:-:S11]  /*05d0*/  DADD R20, R16, 2 ;  /* 0x4000000010147429 */ /* 0x000fd60000000000 */
.L_x_21:
[----:B------:R-:W-:Y:S05]  /*05e0*/  BSYNC.RECONVERGENT B0 ;  /* 0x0000000000007941 */ /* 0x000fea0003800200 */
.L_x_20:
[----:B------:R-:W2:Y:S04]  /*05f0*/  LDG.E R0, desc[UR12][R8.64] ;  /* 0x0000000c08007981 */ /* 0x000ea8000c1e1900 */
[----:B------:R-:W2:Y:S04]  /*0600*/  LDG.E R15, desc[UR12][R10.64+0x8] ;  /* 0x0000080c0a0f7981 */ /* 0x000ea8000c1e1900 */
[----:B------:R0:W5:Y:S01]  /*0610*/  LDG.E R14, desc[UR12][R6.64] ;  /* 0x0000000c060e7981 */ /* 0x000162000c1e1900 */
[----:B------:R-:W-:Y:S01]  /*0620*/  F2F.F64.F32 R18, R34 ;  /* 0x0000002200127310 */ /* 0x000fe20000201800 */
[----:B------:R-:W-:Y:S01]  /*0630*/  FSETP.NEU.AND P0, PT, R35, 1, PT ;  /* 0x3f8000002300780b */ /* 0x000fe20003f0d000 */
[----:B------:R-:W-:Y:S03]  /*0640*/  BSSY.RECONVERGENT B0, `(.L_x_23) ;  /* 0x000000c000007945 */ /* 0x000fe60003800200 */
[----:B------:R-:W-:-:S02]  /*0650*/  FSEL R20, R20, RZ, P0 ;  /* 0x000000ff14147208 */ /* 0x000fc40000000000 */
[----:B------:R-:W-:Y:S01]  /*0660*/  FSEL R21, R21, 1.875, P0 ;  /* 0x3ff0000015157808 */ /* 0x000fe20000000000 */
[----:B------:R-:W1:Y:S05]  /*0670*/  F2F.F64.F32 R22, R5 ;  /* 0x0000000500167310 */ /* 0x000e6a0000201800 */
[----:B-1----:R-:W-:Y:S01]  /*0680*/  DFMA R22, R18, R20, R22 ;  /* 0x000000141216722b */ /* 0x002fe20000000016 */
[----:B--2---:R-:W-:Y:S01]  /*0690*/  FADD R5, R0, -R15 ;  /* 0x8000000f00057221 */ /* 0x004fe20000000000 */
[----:B------:R-:W-:-:S04]  /*06a0*/  MOV R0, 0x700 ;  /* 0x0000070000007802 */ /* 0x000fc80000000f00 */
[----:B------:R-:W-:Y:S08]  /*06b0*/  F2F.F32.F64 R15, R22 ;  /* 0x00000016000f7310 */ /* 0x000ff00000301000 */
[----:B------:R-:W1:Y:S02]  /*06c0*/  F2F.F64.F32 R16, R5 ;  /* 0x0000000500107310 */ /* 0x000e640000201800 */
[----:B-1----:R-:W-:-:S10]  /*06d0*/  DADD R18, -RZ, |R16| ;  /* 0x00000000ff127229 */ /* 0x002fd40000000510 */
[----:B0-----:R-:W-:-:S07]  /*06e0*/  IMAD.MOV.U32 R36, RZ, RZ, R19 ;  /* 0x000000ffff247224 */ /* 0x001fce00078e0013 */
[----:B-----5:R-:W-:Y:S05]  /*06f0*/  CALL.REL.NOINC `($_Z4distPfS_S_S_if$__internal_accurate_pow) ;  /* 0x0000001400cc7944 */ /* 0x020fea0003c00000 */
[----:B------:R-:W-:Y:S05]  /*0700*/  BSYNC.RECONVERGENT B0 ;  /* 0x0000000000007941 */ /* 0x000fea0003800200 */
.L_x_23:
[----:B------:R-:W-:Y:S01]  /*0710*/  DADD R20, R16, 2 ;  /* 0x4000000010147429 */ /* 0x000fe20000000000 */
[----:B------:R-:W-:Y:S01]  /*0720*/  FSETP.NEU.AND P0, PT, R5, RZ, PT ;  /* 0x000000ff0500720b */ /* 0x000fe20003f0d000 */
[----:B------:R-:W-:Y:S08]  /*0730*/  BSSY.RECONVERGENT B0, `(.L_x_24) ;  /* 0x000000e000007945 */ /* 0x000ff00003800200 */
[----:B------:R-:W-:-:S02]  /*0740*/  LOP3.LUT R20, R21, 0x7ff00000, RZ, 0xc0, !PT ;  /* 0x7ff0000015147812 */ /* 0x000fc400078ec0ff */
[----:B------:R-:W-:Y:S02]  /*0750*/  FSEL R21, R18, RZ, P0 ;  /* 0x000000ff12157208 */ /* 0x000fe40000000000 */
[----:B------:R-:W-:Y:S02]  /*0760*/  ISETP.NE.AND P1, PT, R20, 0x7ff00000, PT ;  /* 0x7ff000001400780c */ /* 0x000fe40003f25270 */
[----:B------:R-:W-:-:S11]  /*0770*/  FSEL R20, R19, RZ, P0 ;  /* 0x000000ff13147208 */ /* 0x000fd60000000000 */
        /* <DEDUP_REMOVED lines=8> */
.L_x_26:
[----:B------:R-:W-:-:S11]  /*0800*/  DADD R20, R16, 2 ;  /* 0x4000000010147429 */ /* 0x000fd60000000000 */
.L_x_25:
[----:B------:R-:W-:Y:S05]  /*0810*/  BSYNC.RECONVERGENT B0 ;  /* 0x0000000000007941 */ /* 0x000fea0003800200 */
.L_x_24:
        /* <DEDUP_REMOVED lines=9> */
[----:B-1----:R-:W-:-:S06]  /*08b0*/  DFMA R16, R16, R20, R18 ;  /* 0x000000141010722b */ /* 0x002fcc0000000012 */
[----:B------:R-:W-:Y:S01]  /*08c0*/  F2F.F32.F64 R5, R16 ;  /* 0x0000001000057310 */ /* 0x000fe20000301000 */
[----:B--2---:R-:W-:Y:S01]  /*08d0*/  FADD R11, R0, -R11 ;  /* 0x8000000b000b7221 */ /* 0x004fe20000000000 */
[----:B------:R-:W-:-:S06]  /*08e0*/  MOV R0, 0x930 ;  /* 0x0000093000007802 */ /* 0x000fcc0000000f00 */
[----:B------:R-:W1:Y:S02]  /*08f0*/  F2F.F64.F32 R14, R11 ;  /* 0x0000000b000e7310 */ /* 0x000e640000201800 */
[----:B-1----:R-:W-:-:S10]  /*0900*/  DADD R18, -RZ, |R14| ;  /* 0x00000000ff127229 */ /* 0x002fd4000000050e */
[----:B0-----:R-:W-:-:S07]  /*0910*/  IMAD.MOV.U32 R36, RZ, RZ, R19 ;  /* 0x000000ffff247224 */ /* 0x001fce00078e0013 */
[----:B-----5:R-:W-:Y:S05]  /*0920*/  CALL.REL.NOINC `($_Z4distPfS_S_S_if$__internal_accurate_pow) ;  /* 0x0000001400407944 */ /* 0x020fea0003c00000 */
[----:B------:R-:W-:Y:S05]  /*0930*/  BSYNC.RECONVERGENT B0 ;  /* 0x0000000000007941 */ /* 0x000fea0003800200 */
.L_x_27:
        /* <DEDUP_REMOVED lines=15> */
.L_x_30:
[----:B------:R-:W-:-:S11]  /*0a30*/  DADD R16, R14, 2 ;  /* 0x400000000e107429 */ /* 0x000fd60000000000 */
.L_x_29:
[----:B------:R-:W-:Y:S05]  /*0a40*/  BSYNC.RECONVERGENT B0 ;  /* 0x0000000000007941 */ /* 0x000fea0003800200 */
.L_x_28:
[----:B------:R-:W-:Y:S01]  /*0a50*/  F2F.F64.F32 R14, R10 ;  /* 0x0000000a000e7310 */ /* 0x000fe20000201800 */
[----:B------:R-:W-:Y:S01]  /*0a60*/  FSETP.NEU.AND P0, PT, R11, 1, PT ;  /* 0x3f8000000b00780b */ /* 0x000fe20003f0d000 */
[----:B------:R-:W-:Y:S01]  /*0a70*/  UIADD3 UR4, UPT, UPT, UR4, 0x4, URZ ;  /* 0x0000000404047890 */ /* 0x000fe2000fffe0ff */
[----:B------:R-:W-:Y:S01]  /*0a80*/  IADD3 R8, P1, PT, R8, 0x10, RZ ;  /* 0x0000001008087810 */ /* 0x000fe20007f3e0ff */
[----:B------:R-:W-:Y:S01]  /*0a90*/  VIADD R4, R4, 0x4 ;  /* 0x0000000404047836 */ /* 0x000fe20000000000 */
[----:B------:R-:W-:Y:S01]  /*0aa0*/  FSEL R16, R16, RZ, P0 ;  /* 0x000000ff10107208 */ /* 0x000fe20000000000 */
[----:B------:R-:W-:Y:S01]  /*0ab0*/  UISETP.NE.AND UP0, UPT, UR4, URZ, UPT ;  /* 0x000000ff0400728c */ /* 0x000fe2000bf05270 */
[----:B------:R-:W-:Y:S01]  /*0ac0*/  FSEL R17, R17, 1.875, P0 ;  /* 0x3ff0000011117808 */ /* 0x000fe20000000000 */
[----:B------:R-:W0:Y:S01]  /*0ad0*/  F2F.F64.F32 R18, R5 ;  /* 0x0000000500127310 */ /* 0x000e220000201800 */
[----:B------:R-:W-:Y:S01]  /*0ae0*/  IADD3 R6, P0, PT, R6, 0x10, RZ ;  /* 0x0000001006067810 */ /* 0x000fe20007f1e0ff */
[----:B------:R-:W-:-:S04]  /*0af0*/  IMAD.X R9, RZ, RZ, R9, P1 ;  /* 0x000000ffff097224 */ /* 0x000fc800008e0609 */
[----:B------:R-:W-:Y:S01]  /*0b00*/  IMAD.X R7, RZ, RZ, R7, P0 ;  /* 0x000000ffff077224 */ /* 0x000fe200000e0607 */
[----:B0-----:R-:W-:-:S06]  /*0b10*/  DFMA R14, R14, R16, R18 ;  /* 0x000000100e0e722b */ /* 0x001fcc0000000012 */
[----:B------:R0:W2:Y:S01]  /*0b20*/  F2F.F32.F64 R16, R14 ;  /* 0x0000000e00107310 */ /* 0x0000a20000301000 */
[----:B------:R-:W-:Y:S05]  /*0b30*/  BRA.U UP0, `(.L_x_31) ;  /* 0xfffffff500b47547 */ /* 0x000fea000b83ffff */
[----:B------:R-:W1:Y:S02]  /*0b40*/  LDCU UR4, c[0x0][0x3a0] ;  /* 0x00007400ff0477ac */ /* 0x000e640008000800 */
[----:B-1----:R-:W-:-:S12]  /*0b50*/  ULOP3.LUT UR4, UR4, 0x7ffffffc, URZ, 0xc0, !UPT ;  /* 0x7ffffffc04047892 */ /* 0x002fd8000f8ec0ff */
.L_x_15:
[----:B------:R-:W-:-:S09]  /*0b60*/  UISETP.NE.AND UP0, UPT, UR5, URZ, UPT ;  /* 0x000000ff0500728c */ /* 0x000fd2000bf05270 */
[----:B------:R-:W-:Y:S05]  /*0b70*/  BRA.U !UP0, `(.L_x_14) ;  /* 0x0000000108dc7547 */ /* 0x000fea000b800000 */
[----:B------:R-:W1:Y:S01]  /*0b80*/  LDC.64 R6, c[0x0][0x390] ;  /* 0x0000e400ff067b82 */ /* 0x000e620000000a00 */
[----:B------:R-:W3:Y:S01]  /*0b90*/  LDCU.64 UR6, c[0x0][0x388] ;  /* 0x00007100ff0677ac */ /* 0x000ee20008000a00 */
[----:B------:R-:W-:Y:S01]  /*0ba0*/  VIADD R3, R3, UR4 ;  /* 0x0000000403037c36 */ /* 0x000fe20008000000 */
[----:B------:R-:W4:Y:S01]  /*0bb0*/  LDCU.64 UR8, c[0x0][0x398] ;  /* 0x00007300ff0877ac */ /* 0x000f220008000a00 */
[----:B------:R-:W-:Y:S02]  /*0bc0*/  UIADD3 UR5, UPT, UPT, -UR5, URZ, URZ ;  /* 0x000000ff05057290 */ /* 0x000fe4000fffe1ff */
[----:B---3--:R-:W-:Y:S02]  /*0bd0*/  UIMAD.WIDE.U32 UR6, UR4, 0x4, UR6 ;  /* 0x00000004040678a5 */ /* 0x008fe4000f8e0006 */
[----:B----4-:R-:W-:-:S12]  /*0be0*/  UIMAD.WIDE.U32 UR8, UR4, 0x4, UR8 ;  /* 0x00000004040878a5 */ /* 0x010fd8000f8e0008 */
.L_x_36:
[----:B-1----:R-:W-:-:S04]  /*0bf0*/  IMAD.WIDE R10, R3, 0x4, R6 ;  /* 0x00000004030a7825 */ /* 0x002fc800078e0206 */
[----:B0-----:R-:W-:Y:S02]  /*0c00*/  IMAD.U32 R14, RZ, RZ, UR6 ;  /* 0x00000006ff0e7e24 */ /* 0x001fe4000f8e00ff */
[----:B------:R-:W-:Y:S01]  /*0c10*/  IMAD.U32 R15, RZ, RZ, UR7 ;  /* 0x00000007ff0f7e24 */ /* 0x000fe2000f8e00ff */
[----:B---3--:R-:W3:Y:S04]  /*0c20*/  LDG.E R10, desc[UR12][R10.64] ;  /* 0x0000000c0a0a7981 */ /* 0x008ee8000c1e1900 */
[----:B------:R-:W3:Y:S01]  /*0c30*/  LDG.E R5, desc[UR12][R14.64] ;  /* 0x0000000c0e057981 */ /* 0x000ee2000c1e1900 */
[----:B------:R-:W-:Y:S02]  /*0c40*/  IMAD.U32 R12, RZ, RZ, UR8 ;  /* 0x00000008ff0c7e24 */ /* 0x000fe4000f8e00ff */
[----:B------:R-:W-:-:S05]  /*0c50*/  IMAD.U32 R13, RZ, RZ, UR9 ;  /* 0x00000009ff0d7e24 */ /* 0x000fca000f8e00ff */
[----:B------:R0:W5:Y:S01]  /*0c60*/  LDG.E R4, desc[UR12][R12.64] ;  /* 0x0000000c0c047981 */ /* 0x000162000c1e1900 */
[----:B------:R-:W-:Y:S01]  /*0c70*/  BSSY.RECONVERGENT B0, `(.L_x_32) ;  /* 0x0000007000007945 */ /* 0x000fe20003800200 */
[----:B------:R-:W-:Y:S01]  /*0c80*/  MOV R0, 0xce0 ;  /* 0x00000ce000007802 */ /* 0x000fe20000000f00 */
[----:B---3--:R-:W-:-:S04]  /*0c90*/  FADD R5, R5, -R10 ;  /* 0x8000000a05057221 */ /* 0x008fc80000000000 */
[----:B------:R-:W1:Y:S02]  /*0ca0*/  F2F.F64.F32 R8, R5 ;  /* 0x0000000500087310 */ /* 0x000e640000201800 */
[----:B-1----:R-:W-:-:S10]  /*0cb0*/  DADD R18, -RZ, |R8| ;  /* 0x00000000ff127229 */ /* 0x002fd40000000508 */
[----:B0---4-:R-:W-:-:S07]  /*0cc0*/  IMAD.MOV.U32 R36, RZ, RZ, R19 ;  /* 0x000000ffff247224 */ /* 0x011fce00078e0013 */
[----:B--2--5:R-:W-:Y:S05]  /*0cd0*/  CALL.REL.NOINC `($_Z4distPfS_S_S_if$__internal_accurate_pow) ;  /* 0x0000001000547944 */ /* 0x024fea0003c00000 */
[----:B------:R-:W-:Y:S05]  /*0ce0*/  BSYNC.RECONVERGENT B0 ;  /* 0x0000000000007941 */ /* 0x000fea0003800200 */
.L_x_32:
        /* <DEDUP_REMOVED lines=15> */
.L_x_35:
[----:B------:R-:W-:-:S11]  /*0de0*/  DADD R10, R8, 2 ;  /* 0x40000000080a7429 */ /* 0x000fd60000000000 */
.L_x_34:
[----:B------:R-:W-:Y:S05]  /*0df0*/  BSYNC.RECONVERGENT B0 ;  /* 0x0000000000007941 */ /* 0x000fea0003800200 */
.L_x_33:
[----:B------:R-:W-:Y:S01]  /*0e00*/  F2F.F64.F32 R8, R4 ;  /* 0x0000000400087310 */ /* 0x000fe20000201800 */
[----:B------:R-:W-:Y:S01]  /*0e10*/  FSETP.NEU.AND P0, PT, R5, 1, PT ;  /* 0x3f8000000500780b */ /* 0x000fe20003f0d000 */
[----:B------:R-:W-:Y:S01]  /*0e20*/  UIADD3 UR6, UP0, UPT, UR6, 0x4, URZ ;  /* 0x0000000406067890 */ /* 0x000fe2000ff1e0ff */
[----:B------:R-:W-:Y:S01]  /*0e30*/  VIADD R3, R3, 0x1 ;  /* 0x0000000103037836 */ /* 0x000fe20000000000 */
[----:B------:R-:W-:Y:S01]  /*0e40*/  UIADD3 UR5, UPT, UPT, UR5, 0x1, URZ ;  /* 0x0000000105057890 */ /* 0x000fe2000fffe0ff */
[----:B------:R-:W-:Y:S01]  /*0e50*/  FSEL R10, R10, RZ, P0 ;  /* 0x000000ff0a0a7208 */ /* 0x000fe20000000000 */
[----:B------:R-:W-:Y:S01]  /*0e60*/  UIADD3.X UR7, UPT, UPT, URZ, UR7, URZ, UP0, !UPT ;  /* 0x00000007ff077290 */ /* 0x000fe200087fe4ff */
[----:B------:R-:W-:Y:S01]  /*0e70*/  FSEL R11, R11, 1.875, P0 ;  /* 0x3ff000000b0b7808 */ /* 0x000fe20000000000 */
[----:B------:R-:W0:Y:S01]  /*0e80*/  F2F.F64.F32 R16, R16 ;  /* 0x0000001000107310 */ /* 0x000e220000201800 */
[----:B------:R-:W-:Y:S02]  /*0e90*/  UISETP.NE.AND UP0, UPT, UR5, URZ, UPT ;  /* 0x000000ff0500728c */ /* 0x000fe4000bf05270 */
[----:B------:R-:W-:-:S04]  /*0ea0*/  UIADD3 UR8, UP1, UPT, UR8, 0x4, URZ ;  /* 0x0000000408087890 */ /* 0x000fc8000ff3e0ff */
[----:B------:R-:W-:Y:S01]  /*0eb0*/  UIADD3.X UR9, UPT, UPT, URZ, UR9, URZ, UP1, !UPT ;  /* 0x00000009ff097290 */ /* 0x000fe20008ffe4ff */
[----:B0-----:R-:W-:-:S06]  /*0ec0*/  DFMA R8, R8, R10, R16 ;  /* 0x0000000a0808722b */ /* 0x001fcc0000000010 */
[----:B------:R3:W4:Y:S01]  /*0ed0*/  F2F.F32.F64 R16, R8 ;  /* 0x0000000800107310 */ /* 0x0007220000301000 */
[----:B------:R-:W-:Y:S05]  /*0ee0*/  BRA.U UP0, `(.L_x_36) ;  /* 0xfffffffd00407547 */ /* 0x000fea000b83ffff */
.L_x_14:
[----:B--2-4-:R-:W-:Y:S01]  /*0ef0*/  VIADD R0, R16, 0xf3000000 ;  /* 0xf300000010007836 */ /* 0x014fe20000000000 */
[----:B------:R1:W2:Y:S01]  /*0f00*/  MUFU.RSQ R5, R16 ;  /* 0x0000001000057308 */ /* 0x0002a20000001400 */
[----:B------:R-:W-:Y:S03]  /*0f10*/  BSSY.RECONVERGENT B0, `(.L_x_37) ;  /* 0x000000b000007945 */ /* 0x000fe60003800200 */
[----:B------:R-:W-:-:S13]  /*0f20*/  ISETP.GT.U32.AND P0, PT, R0, 0x727fffff, PT ;  /* 0x727fffff0000780c */ /* 0x000fda0003f04070 */
[----:B-12---:R-:W-:Y:S05]  /*0f30*/  @!P0 BRA `(.L_x_38) ;  /* 0x0000000000108947 */ /* 0x006fea0003800000 */
[----:B------:R-:W-:-:S07]  /*0f40*/  MOV R7, 0xf60 ;  /* 0x00000f6000077802 */ /* 0x000fce0000000f00 */
[----:B0--3--:R-:W-:Y:S05]  /*0f50*/  CALL.REL.NOINC `($__internal_2_$__cuda_sm20_sqrt_rn_f32_slowpath) ;  /* 0x0000000c005c7944 */ /* 0x009fea0003c00000 */
[----:B------:R-:W-:Y:S01]  /*0f60*/  IMAD.MOV.U32 R3, RZ, RZ, R0 ;  /* 0x000000ffff037224 */ /* 0x000fe200078e0000 */
[----:B------:R-:W-:Y:S06]  /*0f70*/  BRA `(.L_x_39) ;  /* 0x0000000000107947 */ /* 0x000fec0003800000 */
.L_x_38:
[C---:B------:R-:W-:Y:S01]  /*0f80*/  FMUL.FTZ R3, R5.reuse, R16 ;  /* 0x0000001005037220 */ /* 0x040fe20000410000 */
[----:B------:R-:W-:-:S03]  /*0f90*/  FMUL.FTZ R0, R5, 0.5 ;  /* 0x3f00000005007820 */ /* 0x000fc60000410000 */
[----:B------:R-:W-:-:S04]  /*0fa0*/  FFMA R16, -R3, R3, R16 ;  /* 0x0000000303107223 */ /* 0x000fc80000000110 */
[----:B------:R-:W-:-:S07]  /*0fb0*/  FFMA R3, R16, R0, R3 ;  /* 0x0000000010037223 */ /* 0x000fce0000000003 */
.L_x_39:
[----:B------:R-:W-:Y:S05]  /*0fc0*/  BSYNC.RECONVERGENT B0 ;  /* 0x0000000000007941 */ /* 0x000fea0003800200 */
.L_x_37:
[----:B------:R-:W1:Y:S01]  /*0fd0*/  F2F.F64.F32 R4, R3 ;  /* 0x0000000300047310 */ /* 0x000e620000201800 */
[----:B------:R-:W-:Y:S01]  /*0fe0*/  BSSY.RECONVERGENT B0, `(.L_x_40) ;  /* 0x0000005000007945 */ /* 0x000fe20003800200 */
[----:B------:R-:W-:Y:S01]  /*0ff0*/  MOV R0, 0x1030 ;  /* 0x0000103000007802 */ /* 0x000fe20000000f00 */
[----:B-1----:R-:W-:-:S10]  /*1000*/  DADD R18, -RZ, |R4| ;  /* 0x00000000ff127229 */ /* 0x002fd40000000504 */
[----:B------:R-:W-:-:S07]  /*1010*/  IMAD.MOV.U32 R36, RZ, RZ, R19 ;  /* 0x000000ffff247224 */ /* 0x000fce00078e0013 */
[----:B0--3--:R-:W-:Y:S05]  /*1020*/  CALL.REL.NOINC `($_Z4distPfS_S_S_if$__internal_accurate_pow) ;  /* 0x0000000c00807944 */ /* 0x009fea0003c00000 */
[----:B------:R-:W-:Y:S05]  /*1030*/  BSYNC.RECONVERGENT B0 ;  /* 0x0000000000007941 */ /* 0x000fea0003800200 */
.L_x_40:
[----:B------:R-:W-:Y:S01]  /*1040*/  DADD R6, R4, 2 ;  /* 0x4000000004067429 */ /* 0x000fe20000000000 */
[----:B------:R-:W-:Y:S01]  /*1050*/  FSETP.NEU.AND P0, PT, R3, RZ, PT ;  /* 0x000000ff0300720b */ /* 0x000fe20003f0d000 */
[----:B------:R-:W-:Y:S01]  /*1060*/  BSSY.RECONVERGENT B0, `(.L_x_41) ;  /* 0x000000e000007945 */ /* 0x000fe20003800200 */
[----:B------:R-:W-:-:S04]  /*1070*/  LOP3.LUT R19, R19, R18, RZ, 0x3c, !PT ;  /* 0x0000001213137212 */ /* 0x000fc800078e3cff */
[----:B------:R-:W-:-:S03]  /*1080*/  LOP3.LUT R18, R19, R18, RZ, 0x3c, !PT ;  /* 0x0000001213127212 */ /* 0x000fc600078e3cff */
[----:B------:R-:W-:Y:S02]  /*1090*/  LOP3.LUT R6, R7, 0x7ff00000, RZ, 0xc0, !PT ;  /* 0x7ff0000007067812 */ /* 0x000fe400078ec0ff */
[----:B------:R-:W-:Y:S02]  /*10a0*/  LOP3.LUT R19, R19, R18, RZ, 0x3c, !PT ;  /* 0x0000001213137212 */ /* 0x000fe400078e3cff */
[----:B------:R-:W-:Y:S02]  /*10b0*/  ISETP.NE.AND P1, PT, R6, 0x7ff00000, PT ;  /* 0x7ff000000600780c */ /* 0x000fe40003f25270 */
[----:B------:R-:W-:-:S11]  /*10c0*/  @!P0 CS2R R18, SRZ ;  /* 0x0000000000128805 */ /* 0x000fd6000001ff00 */
[----:B------:R-:W-:Y:S05]  /*10d0*/  @P1 BRA `(.L_x_42) ;  /* 0x0000000000181947 */ /* 0x000fea0003800000 */
[----:B------:R-:W-:-:S13]  /*10e0*/  FSETP.NAN.AND P0, PT, R3, R3, PT ;  /* 0x000000030300720b */ /* 0x000fda0003f08000 */
[----:B------:R-:W-:Y:S01]  /*10f0*/  @P0 DADD R18, R4, 2 ;  /* 0x4000000004120429 */ /* 0x000fe20000000000 */
[----:B------:R-:W-:Y:S10]  /*1100*/  @P0 BRA `(.L_x_42) ;  /* 0x00000000000c0947 */ /* 0x000ff40003800000 */
[----:B------:R-:W-:-:S14]  /*1110*/  DSETP.NEU.AND P0, PT, |R4|, +INF , PT ;  /* 0x7ff000000400742a */ /* 0x000fdc0003f0d200 */
[----:B------:R-:W-:Y:S02]  /*1120*/  @!P0 IMAD.MOV.U32 R18, RZ, RZ, 0x0 ;  /* 0x00000000ff128424 */ /* 0x000fe400078e00ff */
[----:B------:R-:W-:-:S07]  /*1130*/  @!P0 IMAD.MOV.U32 R19, RZ, RZ, 0x7ff00000 ;  /* 0x7ff00000ff138424 */ /* 0x000fce00078e00ff */
.L_x_42:
[----:B------:R-:W-:Y:S05]  /*1140*/  BSYNC.RECONVERGENT B0 ;  /* 0x0000000000007941 */ /* 0x000fea0003800200 */
.L_x_41:
[----:B------:R-:W0:Y:S01]  /*1150*/  LDCU UR4, c[0x0][0x3a4] ;  /* 0x00007480ff0477ac */ /* 0x000e220008000800 */
[----:B------:R-:W-:Y:S01]  /*1160*/  IMAD.MOV.U32 R4, RZ, RZ, 0x1 ;  /* 0x00000001ff047424 */ /* 0x000fe200078e00ff */
[----:B------:R-:W-:Y:S01]  /*1170*/  DADD R18, -RZ, -R18 ;  /* 0x00000000ff127229 */ /* 0x000fe20000000912 */
[----:B------:R-:W-:Y:S01]  /*1180*/  FSETP.NEU.AND P0, PT, R3, 1, PT ;  /* 0x3f8000000300780b */ /* 0x000fe20003f0d000 */
[----:B------:R-:W-:Y:S08]  /*1190*/  BSSY.RECONVERGENT B0, `(.L_x_43) ;  /* 0x0000015000007945 */ /* 0x000ff00003800200 */
[----:B------:R-:W-:-:S02]  /*11a0*/  FSEL R12, R18, RZ, P0 ;  /* 0x000000ff120c7208 */ /* 0x000fc40000000000 */
[----:B------:R-:W-:Y:S01]  /*11b0*/  FSEL R13, R19, -1.875, P0 ;  /* 0xbff00000130d7808 */ /* 0x000fe20000000000 */
[----:B0-----:R-:W0:Y:S03]  /*11c0*/  F2F.F64.F32 R6, UR4 ;  /* 0x0000000400067d10 */ /* 0x001e260008201800 */
[----:B------:R-:W-:-:S05]  /*11d0*/  FSETP.GEU.AND P1, PT, |R13|, 6.5827683646048100446e-37, PT ;  /* 0x036000000d00780b */ /* 0x000fca0003f2e200 */
[----:B0-----:R-:W0:Y:S02]  /*11e0*/  MUFU.RCP64H R5, R7 ;  /* 0x0000000700057308 */ /* 0x001e240000001800 */
[----:B0-----:R-:W-:-:S08]  /*11f0*/  DFMA R8, -R6, R4, 1 ;  /* 0x3ff000000608742b */ /* 0x001fd00000000104 */
[----:B------:R-:W-:-:S08]  /*1200*/  DFMA R8, R8, R8, R8 ;  /* 0x000000080808722b */ /* 0x000fd00000000008 */
[----:B------:R-:W-:-:S08]  /*1210*/  DFMA R8, R4, R8, R4 ;  /* 0x000000080408722b */ /* 0x000fd00000000004 */
[----:B------:R-:W-:-:S08]  /*1220*/  DFMA R4, -R6, R8, 1 ;  /* 0x3ff000000604742b */ /* 0x000fd00000000108 */
[----:B------:R-:W-:-:S08]  /*1230*/  DFMA R4, R8, R4, R8 ;  /* 0x000000040804722b */ /* 0x000fd00000000008 */
[----:B------:R-:W-:-:S08]  /*1240*/  DMUL R8, R4, R12 ;  /* 0x0000000c04087228 */ /* 0x000fd00000000000 */
[----:B------:R-:W-:-:S08]  /*1250*/  DFMA R10, -R6, R8, R12 ;  /* 0x00000008060a722b */ /* 0x000fd0000000010c */
[----:B------:R-:W-:-:S10]  /*1260*/  DFMA R4, R4, R10, R8 ;  /* 0x0000000a0404722b */ /* 0x000fd40000000008 */
[----:B------:R-:W-:-:S05]  /*1270*/  FFMA R0, RZ, R7, R5 ;  /* 0x00000007ff007223 */ /* 0x000fca0000000005 */
[----:B------:R-:W-:-:S13]  /*1280*/  FSETP.GT.AND P0, PT, |R0|, 1.469367938527859385e-39, PT ;  /* 0x001000000000780b */ /* 0x000fda0003f04200 */
[----:B------:R-:W-:Y:S05]  /*1290*/  @P0 BRA P1, `(.L_x_44) ;  /* 0x0000000000100947 */ /* 0x000fea0000800000 */
[----:B------:R-:W-:-:S07]  /*12a0*/  MOV R0, 0x12c0 ;  /* 0x000012c000007802 */ /* 0x000fce0000000f00 */
[----:B------:R-:W-:Y:S05]  /*12b0*/  CALL.REL.NOINC `($__internal_1_$__cuda_sm20_div_rn_f64_full) ;  /* 0x0000000400107944 */ /* 0x000fea0003c00000 */
[----:B------:R-:W-:Y:S02]  /*12c0*/  IMAD.MOV.U32 R4, RZ, RZ, R14 ;  /* 0x000000ffff047224 */ /* 0x000fe400078e000e */
[----:B------:R-:W-:-:S07]  /*12d0*/  IMAD.MOV.U32 R5, RZ, RZ, R15 ;  /* 0x000000ffff057224 */ /* 0x000fce00078e000f */
.L_x_44:
[----:B------:R-:W-:Y:S05]  /*12e0*/  BSYNC.RECONVERGENT B0 ;  /* 0x0000000000007941 */ /* 0x000fea0003800200 */
.L_x_43:
[----:B------:R-:W-:Y:S01]  /*12f0*/  IMAD.MOV.U32 R6, RZ, RZ, 0x652b82fe ;  /* 0x652b82feff067424 */ /* 0x000fe200078e00ff */
[----:B------:R-:W-:Y:S01]  /*1300*/  UMOV UR4, 0xfefa39ef ;  /* 0xfefa39ef00047882 */ /* 0x000fe20000000000 */
[----:B------:R-:W-:Y:S01]  /*1310*/  IMAD.MOV.U32 R7, RZ, RZ, 0x3ff71547 ;  /* 0x3ff71547ff077424 */ /* 0x000fe200078e00ff */
[----:B------:R-:W-:Y:S01]  /*1320*/  UMOV UR5, 0x3fe62e42 ;  /* 0x3fe62e4200057882 */ /* 0x000fe20000000000 */
[----:B------:R-:W0:Y:S01]  /*1330*/  LDC.64 R12, c[0x0][0x380] ;  /* 0x0000e000ff0c7b82 */ /* 0x000e220000000a00 */
[----:B------:R-:W-:Y:S01]  /*1340*/  FSETP.GEU.AND P0, PT, |R5|, 4.1917929649353027344, PT ;  /* 0x4086232b0500780b */ /* 0x000fe20003f0e200 */
[----:B------:R-:W-:Y:S02]  /*1350*/  BSSY.RECONVERGENT B0, `(.L_x_45) ;  /* 0x0000036000007945 */ /* 0x000fe40003800200 */
[----:B------:R-:W-:-:S08]  /*1360*/  DFMA R6, R4, R6, 6.75539944105574400000e+15 ;  /* 0x433800000406742b */ /* 0x000fd00000000006 */
[----:B------:R-:W-:-:S08]  /*1370*/  DADD R8, R6, -6.75539944105574400000e+15 ;  /* 0xc338000006087429 */ /* 0x000fd00000000000 */
[----:B------:R-:W-:Y:S01]  /*1380*/  DFMA R10, R8, -UR4, R4 ;  /* 0x80000004080a7c2b */ /* 0x000fe20008000004 */
[----:B------:R-:W-:Y:S01]  /*1390*/  UMOV UR4, 0x3b39803f ;  /* 0x3b39803f00047882 */ /* 0x000fe20000000000 */
[----:B------:R-:W-:-:S06]  /*13a0*/  UMOV UR5, 0x3c7abc9e ;  /* 0x3c7abc9e00057882 */ /* 0x000fcc0000000000 */
[----:B------:R-:W-:Y:S01]  /*13b0*/  DFMA R10, R8, -UR4, R10 ;  /* 0x80000004080a7c2b */ /* 0x000fe2000800000a */
[----:B------:R-:W-:Y:S01]  /*13c0*/  UMOV UR4, 0x69ce2bdf ;  /* 0x69ce2bdf00047882 */ /* 0x000fe20000000000 */
[----:B------:R-:W-:Y:S01]  /*13d0*/  IMAD.MOV.U32 R8, RZ, RZ, -0x35dec16 ;  /* 0xfca213eaff087424 */ /* 0x000fe200078e00ff */
[----:B------:R-:W-:Y:S01]  /*13e0*/  UMOV UR5, 0x3e5ade15 ;  /* 0x3e5ade1500057882 */ /* 0x000fe20000000000 */
[----:B------:R-:W-:-:S06]  /*13f0*/  IMAD.MOV.U32 R9, RZ, RZ, 0x3e928af3 ;  /* 0x3e928af3ff097424 */ /* 0x000fcc00078e00ff */
[----:B------:R-:W-:Y:S01]  /*1400*/  DFMA R8, R10, UR4, R8 ;  /* 0x000000040a087c2b */ /* 0x000fe20008000008 */
[----:B------:R-:W-:Y:S01]  /*1410*/  UMOV UR4, 0x62401315 ;  /* 0x6240131500047882 */ /* 0x000fe20000000000 */
[----:B------:R-:W-:-:S06]  /*1420*/  UMOV UR5, 0x3ec71dee ;  /* 0x3ec71dee00057882 */ /* 0x000fcc0000000000 */
[----:B------:R-:W-:Y:S01]  /*1430*/  DFMA R8, R10, R8, UR4 ;  /* 0x000000040a087e2b */ /* 0x000fe20008000008 */
        /* <DEDUP_REMOVED lines=20> */
[----:B------:R-:W-:-:S08]  /*1580*/  DFMA R8, R10, R8, UR4 ;  /* 0x000000040a087e2b */ /* 0x000fd00008000008 */
[----:B------:R-:W-:-:S08]  /*1590*/  DFMA R8, R10, R8, 1 ;  /* 0x3ff000000a08742b */ /* 0x000fd00000000008 */
[----:B------:R-:W-:-:S10]  /*15a0*/  DFMA R10, R10, R8, 1 ;  /* 0x3ff000000a0a742b */ /* 0x000fd40000000008 */
[----:B------:R-:W-:Y:S02]  /*15b0*/  IMAD R9, R6, 0x100000, R11 ;  /* 0x0010000006097824 */ /* 0x000fe400078e020b */
[----:B------:R-:W-:Y:S01]  /*15c0*/  IMAD.MOV.U32 R8, RZ, RZ, R10 ;  /* 0x000000ffff087224 */ /* 0x000fe200078e000a */
[----:B0-----:R-:W-:Y:S06]  /*15d0*/  @!P0 BRA `(.L_x_46) ;  /* 0x0000000000348947 */ /* 0x001fec0003800000 */
[----:B------:R-:W-:Y:S01]  /*15e0*/  FSETP.GEU.AND P1, PT, |R5|, 4.2275390625, PT ;  /* 0x408748000500780b */ /* 0x000fe20003f2e200 */
[C---:B------:R-:W-:Y:S02]  /*15f0*/  DADD R8, R4.reuse, +INF ;  /* 0x7ff0000004087429 */ /* 0x040fe40000000000 */
[----:B------:R-:W-:-:S08]  /*1600*/  DSETP.GEU.AND P0, PT, R4, RZ, PT ;  /* 0x000000ff0400722a */ /* 0x000fd00003f0e000 */
[----:B------:R-:W-:Y:S02]  /*1610*/  FSEL R8, R8, RZ, P0 ;  /* 0x000000ff08087208 */ /* 0x000fe40000000000 */
[----:B------:R-:W-:Y:S01]  /*1620*/  @!P1 LEA.HI R0, R6, R6, RZ, 0x1 ;  /* 0x0000000606009211 */ /* 0x000fe200078f08ff */
[----:B------:R-:W-:Y:S01]  /*1630*/  @!P1 IMAD.MOV.U32 R4, RZ, RZ, R10 ;  /* 0x000000ffff049224 */ /* 0x000fe200078e000a */
[----:B------:R-:W-:Y:S02]  /*1640*/  FSEL R9, R9, RZ, P0 ;  /* 0x000000ff09097208 */ /* 0x000fe40000000000 */
[----:B------:R-:W-:-:S05]  /*1650*/  @!P1 SHF.R.S32.HI R5, RZ, 0x1, R0 ;  /* 0x00000001ff059819 */ /* 0x000fca0000011400 */
[----:B------:R-:W-:Y:S02]  /*1660*/  @!P1 IMAD.IADD R6, R6, 0x1, -R5 ;  /* 0x0000000106069824 */ /* 0x000fe400078e0a05 */
[----:B------:R-:W-:-:S03]  /*1670*/  @!P1 IMAD R5, R5, 0x100000, R11 ;  /* 0x0010000005059824 */ /* 0x000fc600078e020b */
[----:B------:R-:W-:Y:S01]  /*1680*/  @!P1 LEA R7, R6, 0x3ff00000, 0x14 ;  /* 0x3ff0000006079811 */ /* 0x000fe200078ea0ff */
[----:B------:R-:W-:-:S06]  /*1690*/  @!P1 IMAD.MOV.U32 R6, RZ, RZ, RZ ;  /* 0x000000ffff069224 */ /* 0x000fcc00078e00ff */
[----:B------:R-:W-:-:S11]  /*16a0*/  @!P1 DMUL R8, R4, R6 ;  /* 0x0000000604089228 */ /* 0x000fd60000000000 */
.L_x_46:
[----:B------:R-:W-:Y:S05]  /*16b0*/  BSYNC.RECONVERGENT B0 ;  /* 0x0000000000007941 */ /* 0x000fea0003800200 */
.L_x_45:
[----:B------:R-:W0:Y:S01]  /*16c0*/  F2F.F32.F64 R9, R8 ;  /* 0x0000000800097310 */ /* 0x000e220000301000 */
[----:B------:R-:W-:-:S05]  /*16d0*/  IMAD.WIDE R2, R2, 0x4, R12 ;  /* 0x0000000402027825 */ /* 0x000fca00078e020c */
[----:B0-----:R-:W-:Y:S01]  /*16e0*/  STG.E desc[UR12][R2.64], R9 ;  /* 0x0000000902007986 */ /* 0x001fe2000c10190c */
[----:B------:R-:W-:Y:S05]  /*16f0*/  EXIT ;  /* 0x000000000000794d */ /* 0x000fea0003800000 */
        .weak           $__internal_1_$__cuda_sm20_div_rn_f64_full
        .type           $__internal_1_$__cuda_sm20_div_rn_f64_full,@function
        .size           $__internal_1_$__cuda_sm20_div_rn_f64_full,($__internal_2_$__cuda_sm20_sqrt_rn_f32_slowpath - $__internal_1_$__cuda_sm20_div_rn_f64_full)
$__internal_1_$__cuda_sm20_div_rn_f64_full:
[C---:B------:R-:W-:Y:S01]  /*1700*/  FSETP.GEU.AND P0, PT, |R7|.reuse, 1.469367938527859385e-39, PT ;  /* 0x001000000700780b */ /* 0x040fe20003f0e200 */
[----:B------:R-:W-:Y:S01]  /*1710*/  IMAD.MOV.U32 R9, RZ, RZ, R13 ;  /* 0x000000ffff097224 */ /* 0x000fe200078e000d */
[C---:B------:R-:W-:Y:S01]  /*1720*/  LOP3.LUT R4, R7.reuse, 0x800fffff, RZ, 0xc0, !PT ;  /* 0x800fffff07047812 */ /* 0x040fe200078ec0ff */
[----:B------:R-:W-:Y:S01]  /*1730*/  IMAD.MOV.U32 R10, RZ, RZ, 0x1 ;  /* 0x00000001ff0a7424 */ /* 0x000fe200078e00ff */
[----:B------:R-:W-:Y:S01]  /*1740*/  LOP3.LUT R20, R7, 0x7ff00000, RZ, 0xc0, !PT ;  /* 0x7ff0000007147812 */ /* 0x000fe200078ec0ff */
[----:B------:R-:W-:Y:S01]  /*1750*/  IMAD.MOV.U32 R8, RZ, RZ, R12 ;  /* 0x000000ffff087224 */ /* 0x000fe200078e000c */
[----:B------:R-:W-:Y:S01]  /*1760*/  LOP3.LUT R5, R4, 0x3ff00000, RZ, 0xfc, !PT ;  /* 0x3ff0000004057812 */ /* 0x000fe200078efcff */
[----:B------:R-:W-:Y:S01]  /*1770*/  IMAD.MOV.U32 R4, RZ, RZ, R6 ;  /* 0x000000ffff047224 */ /* 0x000fe200078e0006 */
[C---:B------:R-:W-:Y:S01]  /*1780*/  FSETP.GEU.AND P2, PT, |R9|.reuse, 1.469367938527859385e-39, PT ;  /* 0x001000000900780b */ /* 0x040fe20003f4e200 */
[----:B------:R-:W-:Y:S01]  /*1790*/  BSSY.RECONVERGENT B1, `(.L_x_47) ;  /* 0x0000050000017945 */ /* 0x000fe20003800200 */
[----:B------:R-:W-:-:S03]  /*17a0*/  LOP3.LUT R3, R9, 0x7ff00000, RZ, 0xc0, !PT ;  /* 0x7ff0000009037812 */ /* 0x000fc600078ec0ff */
[----:B------:R-:W-:Y:S01]  /*17b0*/  @!P0 DMUL R4, R6, 8.98846567431157953865e+307 ;  /* 0x7fe0000006048828 */ /* 0x000fe20000000000 */
[----:B------:R-:W-:Y:S01]  /*17c0*/  ISETP.GE.U32.AND P1, PT, R3, R20, PT ;  /* 0x000000140300720c */ /* 0x000fe20003f26070 */
[----:B------:R-:W-:-:S04]  /*17d0*/  IMAD.MOV.U32 R21, RZ, RZ, R3 ;  /* 0x000000ffff157224 */ /* 0x000fc800078e0003 */
[----:B------:R-:W0:Y:S02]  /*17e0*/  MUFU.RCP64H R11, R5 ;  /* 0x00000005000b7308 */ /* 0x000e240000001800 */
[----:B------:R-:W-:Y:S02]  /*17f0*/  @!P2 LOP3.LUT R14, R7, 0x7ff00000, RZ, 0xc0, !PT ;  /* 0x7ff00000070ea812 */ /* 0x000fe400078ec0ff */
[----:B------:R-:W-:Y:S02]  /*1800*/  @!P0 LOP3.LUT R20, R5, 0x7ff00000, RZ, 0xc0, !PT ;  /* 0x7ff0000005148812 */ /* 0x000fe400078ec0ff */
[----:B------:R-:W-:Y:S01]  /*1810*/  @!P2 ISETP.GE.U32.AND P3, PT, R3, R14, PT ;  /* 0x0000000e0300a20c */ /* 0x000fe20003f66070 */
[----:B------:R-:W-:Y:S02]  /*1820*/  IMAD.MOV.U32 R14, RZ, RZ, 0x1ca00000 ;  /* 0x1ca00000ff0e7424 */ /* 0x000fe400078e00ff */
[----:B------:R-:W-:Y:S01]  /*1830*/  VIADD R22, R20, 0xffffffff ;  /* 0xffffffff14167836 */ /* 0x000fe20000000000 */
[----:B0-----:R-:W-:-:S08]  /*1840*/  DFMA R12, R10, -R4, 1 ;  /* 0x3ff000000a0c742b */ /* 0x001fd00000000804 */
[----:B------:R-:W-:-:S08]  /*1850*/  DFMA R12, R12, R12, R12 ;  /* 0x0000000c0c0c722b */ /* 0x000fd0000000000c */
[----:B------:R-:W-:Y:S01]  /*1860*/  DFMA R16, R10, R12, R10 ;  /* 0x0000000c0a10722b */ /* 0x000fe2000000000a */
[C---:B------:R-:W-:Y:S01]  /*1870*/  @!P2 SEL R13, R14.reuse, 0x63400000, !P3 ;  /* 0x634000000e0da807 */ /* 0x040fe20005800000 */
[----:B------:R-:W-:Y:S01]  /*1880*/  IMAD.MOV.U32 R10, RZ, RZ, R8 ;  /* 0x000000ffff0a7224 */ /* 0x000fe200078e0008 */
[----:B------:R-:W-:Y:S01]  /*1890*/  SEL R11, R14, 0x63400000, !P1 ;  /* 0x634000000e0b7807 */ /* 0x000fe20004800000 */
[----:B------:R-:W-:Y:S01]  /*18a0*/  @!P2 IMAD.MOV.U32 R12, RZ, RZ, RZ ;  /* 0x000000ffff0ca224 */ /* 0x000fe200078e00ff */
[--C-:B------:R-:W-:Y:S02]  /*18b0*/  @!P2 LOP3.LUT R13, R13, 0x80000000, R9.reuse, 0xf8, !PT ;  /* 0x800000000d0da812 */ /* 0x100fe400078ef809 */
[----:B------:R-:W-:Y:S01]  /*18c0*/  LOP3.LUT R11, R11, 0x800fffff, R9, 0xf8, !PT ;  /* 0x800fffff0b0b7812 */ /* 0x000fe200078ef809 */
[----:B------:R-:W-:Y:S01]  /*18d0*/  DFMA R18, R16, -R4, 1 ;  /* 0x3ff000001012742b */ /* 0x000fe20000000804 */
[----:B------:R-:W-:-:S06]  /*18e0*/  @!P2 LOP3.LUT R13, R13, 0x100000, RZ, 0xfc, !PT ;  /* 0x001000000d0da812 */ /* 0x000fcc00078efcff */
[----:B------:R-:W-:Y:S02]  /*18f0*/  @!P2 DFMA R10, R10, 2, -R12 ;  /* 0x400000000a0aa82b */ /* 0x000fe4000000080c */
[----:B------:R-:W-:-:S08]  /*1900*/  DFMA R18, R16, R18, R16 ;  /* 0x000000121012722b */ /* 0x000fd00000000010 */
[----:B------:R-:W-:Y:S01]  /*1910*/  @!P2 LOP3.LUT R21, R11, 0x7ff00000, RZ, 0xc0, !PT ;  /* 0x7ff000000b15a812 */ /* 0x000fe200078ec0ff */
[----:B------:R-:W-:-:S04]  /*1920*/  DMUL R12, R18, R10 ;  /* 0x0000000a120c7228 */ /* 0x000fc80000000000 */
[----:B------:R-:W-:-:S04]  /*1930*/  VIADD R15, R21, 0xffffffff ;  /* 0xffffffff150f7836 */ /* 0x000fc80000000000 */
[----:B------:R-:W-:Y:S01]  /*1940*/  DFMA R16, R12, -R4, R10 ;  /* 0x800000040c10722b */ /* 0x000fe2000000000a */
[----:B------:R-:W-:-:S04]  /*1950*/  ISETP.GT.U32.AND P0, PT, R15, 0x7feffffe, PT ;  /* 0x7feffffe0f00780c */ /* 0x000fc80003f04070 */
[----:B------:R-:W-:-:S03]  /*1960*/  ISETP.GT.U32.OR P0, PT, R22, 0x7feffffe, P0 ;  /* 0x7feffffe1600780c */ /* 0x000fc60000704470 */
[----:B------:R-:W-:-:S10]  /*1970*/  DFMA R12, R18, R16, R12 ;  /* 0x00000010120c722b */ /* 0x000fd4000000000c */
[----:B------:R-:W-:Y:S05]  /*1980*/  @P0 BRA `(.L_x_48) ;  /* 0x00000000006c0947 */ /* 0x000fea0003800000 */
[----:B------:R-:W-:-:S04]  /*1990*/  LOP3.LUT R16, R7, 0x7ff00000, RZ, 0xc0, !PT ;  /* 0x7ff0000007107812 */ /* 0x000fc800078ec0ff */
[CC--:B------:R-:W-:Y:S02]  /*19a0*/  VIADDMNMX R8, R3.reuse, -R16.reuse, 0xb9600000, !PT ;  /* 0xb960000003087446 */ /* 0x0c0fe40007800910 */
[----:B------:R-:W-:Y:S02]  /*19b0*/  ISETP.GE.U32.AND P0, PT, R3, R16, PT ;  /* 0x000000100300720c */ /* 0x000fe40003f06070 */
[----:B------:R-:W-:Y:S02]  /*19c0*/  VIMNMX R8, PT, PT, R8, 0x46a00000, PT ;  /* 0x46a0000008087848 */ /* 0x000fe40003fe0100 */
[----:B------:R-:W-:-:S05]  /*19d0*/  SEL R3, R14, 0x63400000, !P0 ;  /* 0x634000000e037807 */ /* 0x000fca0004000000 */
[----:B------:R-:W-:Y:S02]  /*19e0*/  IMAD.IADD R3, R8, 0x1, -R3 ;  /* 0x0000000108037824 */ /* 0x000fe400078e0a03 */
[----:B------:R-:W-:Y:S02]  /*19f0*/  IMAD.MOV.U32 R8, RZ, RZ, RZ ;  /* 0x000000ffff087224 */ /* 0x000fe400078e00ff */
[----:B------:R-:W-:-:S06]  /*1a00*/  VIADD R9, R3, 0x7fe00000 ;  /* 0x7fe0000003097836 */ /* 0x000fcc0000000000 */
[----:B------:R-:W-:-:S10]  /*1a10*/  DMUL R14, R12, R8 ;  /* 0x000000080c0e7228 */ /* 0x000fd40000000000 */
[----:B------:R-:W-:-:S13]  /*1a20*/  FSETP.GTU.AND P0, PT, |R15|, 1.469367938527859385e-39, PT ;  /* 0x001000000f00780b */ /* 0x000fda0003f0c200 */
[----:B------:R-:W-:Y:S05]  /*1a30*/  @P0 BRA `(.L_x_49) ;  /* 0x0000000000940947 */ /* 0x000fea0003800000 */
[----:B------:R-:W-:Y:S01]  /*1a40*/  DFMA R4, R12, -R4, R10 ;  /* 0x800000040c04722b */ /* 0x000fe2000000000a */
[----:B------:R-:W-:-:S09]  /*1a50*/  IMAD.MOV.U32 R8, RZ, RZ, RZ ;  /* 0x000000ffff087224 */ /* 0x000fd200078e00ff */
[C---:B------:R-:W-:Y:S02]  /*1a60*/  FSETP.NEU.AND P0, PT, R5.reuse, RZ, PT ;  /* 0x000000ff0500720b */ /* 0x040fe40003f0d000 */
[----:B------:R-:W-:-:S04]  /*1a70*/  LOP3.LUT R7, R5, 0x80000000, R7, 0x48, !PT ;  /* 0x8000000005077812 */ /* 0x000fc800078e4807 */
[----:B------:R-:W-:-:S07]  /*1a80*/  LOP3.LUT R9, R7, R9, RZ, 0xfc, !PT ;  /* 0x0000000907097212 */ /* 0x000fce00078efcff */
[----:B------:R-:W-:Y:S05]  /*1a90*/  @!P0 BRA `(.L_x_49) ;  /* 0x00000000007c8947 */ /* 0x000fea0003800000 */
[----:B------:R-:W-:Y:S01]  /*1aa0*/  IMAD.MOV R5, RZ, RZ, -R3 ;  /* 0x000000ffff057224 */ /* 0x000fe200078e0a03 */
[----:B------:R-:W-:Y:S01]  /*1ab0*/  DMUL.RP R8, R12, R8 ;  /* 0x000000080c087228 */ /* 0x000fe20000008000 */
[----:B------:R-:W-:Y:S01]  /*1ac0*/  IMAD.MOV.U32 R4, RZ, RZ, RZ ;  /* 0x000000ffff047224 */ /* 0x000fe200078e00ff */
[----:B------:R-:W-:-:S05]  /*1ad0*/  IADD3 R3, PT, PT, -R3, -0x43300000, RZ ;  /* 0xbcd0000003037810 */ /* 0x000fca0007ffe1ff */
[----:B------:R-:W-:-:S03]  /*1ae0*/  DFMA R4, R14, -R4, R12 ;  /* 0x800000040e04722b */ /* 0x000fc6000000000c */
[----:B------:R-:W-:-:S07]  /*1af0*/  LOP3.LUT R7, R9, R7, RZ, 0x3c, !PT ;  /* 0x0000000709077212 */ /* 0x000fce00078e3cff */
[----:B------:R-:W-:-:S04]  /*1b00*/  FSETP.NEU.AND P0, PT, |R5|, R3, PT ;  /* 0x000000030500720b */ /* 0x000fc80003f0d200 */
[----:B------:R-:W-:Y:S02]  /*1b10*/  FSEL R14, R8, R14, !P0 ;  /* 0x0000000e080e7208 */ /* 0x000fe40004000000 */
[----:B------:R-:W-:Y:S01]  /*1b20*/  FSEL R15, R7, R15, !P0 ;  /* 0x0000000f070f7208 */ /* 0x000fe20004000000 */
[----:B------:R-:W-:Y:S06]  /*1b30*/  BRA `(.L_x_49) ;  /* 0x0000000000547947 */ /* 0x000fec0003800000 */
.L_x_48:
[----:B------:R-:W-:-:S14]  /*1b40*/  DSETP.NAN.AND P0, PT, R8, R8, PT ;  /* 0x000000080800722a */ /* 0x000fdc0003f08000 */
[----:B------:R-:W-:Y:S05]  /*1b50*/  @P0 BRA `(.L_x_50) ;  /* 0x0000000000440947 */ /* 0x000fea0003800000 */
[----:B------:R-:W-:-:S14]  /*1b60*/  DSETP.NAN.AND P0, PT, R6, R6, PT ;  /* 0x000000060600722a */ /* 0x000fdc0003f08000 */
[----:B------:R-:W-:Y:S05]  /*1b70*/  @P0 BRA `(.L_x_51) ;  /* 0x0000000000300947 */ /* 0x000fea0003800000 */
[----:B------:R-:W-:Y:S01]  /*1b80*/  ISETP.NE.AND P0, PT, R21, R20, PT ;  /* 0x000000141500720c */ /* 0x000fe20003f05270 */
[----:B------:R-:W-:Y:S02]  /*1b90*/  IMAD.MOV.U32 R14, RZ, RZ, 0x0 ;  /* 0x00000000ff0e7424 */ /* 0x000fe400078e00ff */
[----:B------:R-:W-:-:S10]  /*1ba0*/  IMAD.MOV.U32 R15, RZ, RZ, -0x80000 ;  /* 0xfff80000ff0f7424 */ /* 0x000fd400078e00ff */
[----:B------:R-:W-:Y:S05]  /*1bb0*/  @!P0 BRA `(.L_x_49) ;  /* 0x0000000000348947 */ /* 0x000fea0003800000 */
[----:B------:R-:W-:Y:S02]  /*1bc0*/  ISETP.NE.AND P0, PT, R21, 0x7ff00000, PT ;  /* 0x7ff000001500780c */ /* 0x000fe40003f05270 */
[----:B------:R-:W-:Y:S02]  /*1bd0*/  LOP3.LUT R15, R9, 0x80000000, R7, 0x48, !PT ;  /* 0x80000000090f7812 */ /* 0x000fe400078e4807 */
[----:B------:R-:W-:-:S13]  /*1be0*/  ISETP.EQ.OR P0, PT, R20, RZ, !P0 ;  /* 0x000000ff1400720c */ /* 0x000fda0004702670 */
[----:B------:R-:W-:Y:S01]  /*1bf0*/  @P0 LOP3.LUT R3, R15, 0x7ff00000, RZ, 0xfc, !PT ;  /* 0x7ff000000f030812 */ /* 0x000fe200078efcff */
[----:B------:R-:W-:Y:S02]  /*1c00*/  @!P0 IMAD.MOV.U32 R14, RZ, RZ, RZ ;  /* 0x000000ffff0e8224 */ /* 0x000fe400078e00ff */
[----:B------:R-:W-:Y:S02]  /*1c10*/  @P0 IMAD.MOV.U32 R14, RZ, RZ, RZ ;  /* 0x000000ffff0e0224 */ /* 0x000fe400078e00ff */
[----:B------:R-:W-:Y:S01]  /*1c20*/  @P0 IMAD.MOV.U32 R15, RZ, RZ, R3 ;  /* 0x000000ffff0f0224 */ /* 0x000fe200078e0003 */
[----:B------:R-:W-:Y:S06]  /*1c30*/  BRA `(.L_x_49) ;  /* 0x0000000000147947 */ /* 0x000fec0003800000 */
.L_x_51:
[----:B------:R-:W-:Y:S01]  /*1c40*/  LOP3.LUT R15, R7, 0x80000, RZ, 0xfc, !PT ;  /* 0x00080000070f7812 */ /* 0x000fe200078efcff */
[----:B------:R-:W-:Y:S01]  /*1c50*/  IMAD.MOV.U32 R14, RZ, RZ, R6 ;  /* 0x000000ffff0e7224 */ /* 0x000fe200078e0006 */
[----:B------:R-:W-:Y:S06]  /*1c60*/  BRA `(.L_x_49) ;  /* 0x0000000000087947 */ /* 0x000fec0003800000 */
.L_x_50:
[----:B------:R-:W-:Y:S01]  /*1c70*/  LOP3.LUT R15, R9, 0x80000, RZ, 0xfc, !PT ;  /* 0x00080000090f7812 */ /* 0x000fe200078efcff */
[----:B------:R-:W-:-:S07]  /*1c80*/  IMAD.MOV.U32 R14, RZ, RZ, R8 ;  /* 0x000000ffff0e7224 */ /* 0x000fce00078e0008 */
.L_x_49:
[----:B------:R-:W-:Y:S05]  /*1c90*/  BSYNC.RECONVERGENT B1 ;  /* 0x0000000000017941 */ /* 0x000fea0003800200 */
.L_x_47:
[----:B------:R-:W-:Y:S02]  /*1ca0*/  IMAD.MOV.U32 R4, RZ, RZ, R0 ;  /* 0x000000ffff047224 */ /* 0x000fe400078e0000 */
[----:B------:R-:W-:-:S04]  /*1cb0*/  IMAD.MOV.U32 R5, RZ, RZ, 0x0 ;  /* 0x00000000ff057424 */ /* 0x000fc800078e00ff */
[----:B------:R-:W-:Y:S05]  /*1cc0*/  RET.REL.NODEC R4 `(_Z4distPfS_S_S_if) ;  /* 0xffffffe004cc7950 */ /* 0x000fea0003c3ffff */
        .weak           $__internal_2_$__cuda_sm20_sqrt_rn_f32_slowpath
        .type           $__internal_2_$__cuda_sm20_sqrt_rn_f32_slowpath,@function
        .size           $__internal_2_$__cuda_sm20_sqrt_rn_f32_slowpath,($_Z4distPfS_S_S_if$__internal_accurate_pow - $__internal_2_$__cuda_sm20_sqrt_rn_f32_slowpath)
$__internal_2_$__cuda_sm20_sqrt_rn_f32_slowpath:
[----:B------:R-:W-:-:S13]  /*1cd0*/  LOP3.LUT P0, RZ, R16, 0x7fffffff, RZ, 0xc0, !PT ;  /* 0x7fffffff10ff7812 */ /* 0x000fda000780c0ff */
[----:B------:R-:W-:Y:S01]  /*1ce0*/  @!P0 IMAD.MOV.U32 R0, RZ, RZ, R16 ;  /* 0x000000ffff008224 */ /* 0x000fe200078e0010 */
[----:B------:R-:W-:Y:S06]  /*1cf0*/  @!P0 BRA `(.L_x_52) ;  /* 0x0000000000408947 */ /* 0x000fec0003800000 */
[----:B------:R-:W-:-:S13]  /*1d00*/  FSETP.GEU.FTZ.AND P0, PT, R16, RZ, PT ;  /* 0x000000ff1000720b */ /* 0x000fda0003f1e000 */
[----:B------:R-:W-:Y:S01]  /*1d10*/  @!P0 IMAD.MOV.U32 R0, RZ, RZ, 0x7fffffff ;  /* 0x7fffffffff008424 */ /* 0x000fe200078e00ff */
[----:B------:R-:W-:Y:S06]  /*1d20*/  @!P0 BRA `(.L_x_52) ;  /* 0x0000000000348947 */ /* 0x000fec0003800000 */
[----:B------:R-:W-:-:S13]  /*1d30*/  FSETP.GTU.FTZ.AND P0, PT, |R16|, +INF , PT ;  /* 0x7f8000001000780b */ /* 0x000fda0003f1c200 */
[----:B------:R-:W-:Y:S01]  /*1d40*/  @P0 FADD.FTZ R0, R16, 1 ;  /* 0x3f80000010000421 */ /* 0x000fe20000010000 */
[----:B------:R-:W-:Y:S06]  /*1d50*/  @P0 BRA `(.L_x_52) ;  /* 0x0000000000280947 */ /* 0x000fec0003800000 */
[----:B------:R-:W-:-:S13]  /*1d60*/  FSETP.NEU.FTZ.AND P0, PT, |R16|, +INF , PT ;  /* 0x7f8000001000780b */ /* 0x000fda0003f1d200 */
[----:B------:R-:W-:-:S04]  /*1d70*/  @P0 FFMA R3, R16, 1.84467440737095516160e+19, RZ ;  /* 0x5f80000010030823 */ /* 0x000fc800000000ff */
[----:B------:R-:W0:Y:S02]  /*1d80*/  @P0 MUFU.RSQ R0, R3 ;  /* 0x0000000300000308 */ /* 0x000e240000001400 */
[----:B0-----:R-:W-:Y:S01]  /*1d90*/  @P0 FMUL.FTZ R4, R3, R0 ;  /* 0x0000000003040220 */ /* 0x001fe20000410000 */
[----:B------:R-:W-:Y:S01]  /*1da0*/  @P0 FMUL.FTZ R6, R0, 0.5 ;  /* 0x3f00000000060820 */ /* 0x000fe20000410000 */
[----:B------:R-:W-:Y:S02]  /*1db0*/  @!P0 IMAD.MOV.U32 R0, RZ, RZ, R16 ;  /* 0x000000ffff008224 */ /* 0x000fe400078e0010 */
[----:B------:R-:W-:-:S04]  /*1dc0*/  @P0 FADD.FTZ R5, -R4, -RZ ;  /* 0x800000ff04050221 */ /* 0x000fc80000010100 */
[----:B------:R-:W-:-:S04]  /*1dd0*/  @P0 FFMA R5, R4, R5, R3 ;  /* 0x0000000504050223 */ /* 0x000fc80000000003 */
[----:B------:R-:W-:-:S04]  /*1de0*/  @P0 FFMA R5, R5, R6, R4 ;  /* 0x0000000605050223 */ /* 0x000fc80000000004 */
[----:B------:R-:W-:-:S07]  /*1df0*/  @P0 FMUL.FTZ R0, R5, 2.3283064365386962891e-10 ;  /* 0x2f80000005000820 */ /* 0x000fce0000410000 */
.L_x_52:
[----:B------:R-:W-:Y:S02]  /*1e00*/  IMAD.MOV.U32 R4, RZ, RZ, R7 ;  /* 0x000000ffff047224 */ /* 0x000fe400078e0007 */
[----:B------:R-:W-:-:S04]  /*1e10*/  IMAD.MOV.U32 R5, RZ, RZ, 0x0 ;  /* 0x00000000ff057424 */ /* 0x000fc800078e00ff */
[----:B------:R-:W-:Y:S05]  /*1e20*/  RET.REL.NODEC R4 `(_Z4distPfS_S_S_if) ;  /* 0xffffffe004747950 */ /* 0x000fea0003c3ffff */
        .type           $_Z4distPfS_S_S_if$__internal_accurate_pow,@function
        .size           $_Z4distPfS_S_S_if$__internal_accurate_pow,(.L_x_72 - $_Z4distPfS_S_S_if$__internal_accurate_pow)
$_Z4distPfS_S_S_if$__internal_accurate_pow:
[----:B------:R-:W-:Y:S01]  /*1e30*/  ISETP.GT.U32.AND P0, PT, R36, 0xfffff, PT ;  /* 0x000fffff2400780c */ /* 0x000fe20003f04070 */
[--C-:B------:R-:W-:Y:S01]  /*1e40*/  IMAD.MOV.U32 R19, RZ, RZ, R36.reuse ;  /* 0x000000ffff137224 */ /* 0x100fe200078e0024 */
[----:B------:R-:W-:Y:S01]  /*1e50*/  UMOV UR10, 0x7d2cafe2 ;  /* 0x7d2cafe2000a7882 */ /* 0x000fe20000000000 */
[----:B------:R-:W-:Y:S01]  /*1e60*/  IMAD.MOV.U32 R22, RZ, RZ, 0x41ad3b5a ;  /* 0x41ad3b5aff167424 */ /* 0x000fe200078e00ff */
[----:B------:R-:W-:Y:S01]  /*1e70*/  UMOV UR11, 0x3eb0f5ff ;  /* 0x3eb0f5ff000b7882 */ /* 0x000fe20000000000 */
[----:B------:R-:W-:Y:S01]  /*1e80*/  IMAD.MOV.U32 R23, RZ, RZ, 0x3ed0f5d2 ;  /* 0x3ed0f5d2ff177424 */ /* 0x000fe200078e00ff */
[----:B------:R-:W-:Y:S01]  /*1e90*/  SHF.R.U32.HI R36, RZ, 0x14, R36 ;  /* 0x00000014ff247819 */ /* 0x000fe20000011624 */
[----:B------:R-:W-:Y:S01]  /*1ea0*/  UMOV UR14, 0x3b39803f ;  /* 0x3b39803f000e7882 */ /* 0x000fe20000000000 */
[----:B------:R-:W-:-:S05]  /*1eb0*/  UMOV UR15, 0x3c7abc9e ;  /* 0x3c7abc9e000f7882 */ /* 0x000fca0000000000 */
[----:B------:R-:W-:-:S10]  /*1ec0*/  @!P0 DMUL R30, R18, 1.80143985094819840000e+16 ;  /* 0x43500000121e8828 */ /* 0x000fd40000000000 */
[----:B------:R-:W-:Y:S01]  /*1ed0*/  @!P0 IMAD.MOV.U32 R19, RZ, RZ, R31 ;  /* 0x000000ffff138224 */ /* 0x000fe200078e001f */
[----:B------:R-:W-:Y:S01]  /*1ee0*/  @!P0 LEA.HI R36, R31, 0xffffffca, RZ, 0xc ;  /* 0xffffffca1f248811 */ /* 0x000fe200078f60ff */
[----:B------:R-:W-:-:S03]  /*1ef0*/  @!P0 IMAD.MOV.U32 R18, RZ, RZ, R30 ;  /* 0x000000ffff128224 */ /* 0x000fc600078e001e */
[----:B------:R-:W-:Y:S01]  /*1f00*/  LOP3.LUT R19, R19, 0x800fffff, RZ, 0xc0, !PT ;  /* 0x800fffff13137812 */ /* 0x000fe200078ec0ff */
[----:B------:R-:W-:-:S03]  /*1f10*/  IMAD.MOV.U32 R20, RZ, RZ, R18 ;  /* 0x000000ffff147224 */ /* 0x000fc600078e0012 */
[----:B------:R-:W-:-:S04]  /*1f20*/  LOP3.LUT R19, R19, 0x3ff00000, RZ, 0xfc, !PT ;  /* 0x3ff0000013137812 */ /* 0x000fc800078efcff */
[----:B------:R-:W-:Y:S01]  /*1f30*/  ISETP.GE.U32.AND P1, PT, R19, 0x3ff6a09f, PT ;  /* 0x3ff6a09f1300780c */ /* 0x000fe20003f26070 */
[----:B------:R-:W-:-:S12]  /*1f40*/  IMAD.MOV.U32 R21, RZ, RZ, R19 ;  /* 0x000000ffff157224 */ /* 0x000fd800078e0013 */
[----:B------:R-:W-:-:S04]  /*1f50*/  @P1 VIADD R18, R21, 0xfff00000 ;  /* 0xfff0000015121836 */ /* 0x000fc80000000000 */
[----:B------:R-:W-:Y:S02]  /*1f60*/  @P1 IMAD.MOV.U32 R21, RZ, RZ, R18 ;  /* 0x000000ffff151224 */ /* 0x000fe400078e0012 */
[----:B------:R-:W-:-:S04]  /*1f70*/  IMAD.MOV.U32 R18, RZ, RZ, RZ ;  /* 0x000000ffff127224 */ /* 0x000fc800078e00ff */
[C---:B------:R-:W-:Y:S02]  /*1f80*/  DADD R24, R20.reuse, 1 ;  /* 0x3ff0000014187429 */ /* 0x040fe40000000000 */
[----:B------:R-:W-:-:S04]  /*1f90*/  DADD R20, R20, -1 ;  /* 0xbff0000014147429 */ /* 0x000fc80000000000 */
[----:B------:R-:W0:Y:S02]  /*1fa0*/  MUFU.RCP64H R19, R25 ;  /* 0x0000001900137308 */ /* 0x000e240000001800 */
[----:B0-----:R-:W-:-:S08]  /*1fb0*/  DFMA R24, -R24, R18, 1 ;  /* 0x3ff000001818742b */ /* 0x001fd00000000112 */
[----:B------:R-:W-:-:S08]  /*1fc0*/  DFMA R24, R24, R24, R24 ;  /* 0x000000181818722b */ /* 0x000fd00000000018 */
[----:B------:R-:W-:-:S08]  /*1fd0*/  DFMA R24, R18, R24, R18 ;  /* 0x000000181218722b */ /* 0x000fd00000000012 */
[----:B------:R-:W-:-:S08]  /*1fe0*/  DMUL R18, R20, R24 ;  /* 0x0000001814127228 */ /* 0x000fd00000000000 */
[----:B------:R-:W-:-:S08]  /*1ff0*/  DFMA R18, R20, R24, R18 ;  /* 0x000000181412722b */ /* 0x000fd00000000012 */
[----:B------:R-:W-:-:S08]  /*2000*/  DMUL R32, R18, R18 ;  /* 0x0000001212207228 */ /* 0x000fd00000000000 */
[----:B------:R-:W-:Y:S01]  /*2010*/  DFMA R22, R32, UR10, R22 ;  /* 0x0000000a20167c2b */ /* 0x000fe20008000016 */
[----:B------:R-:W-:Y:S01]  /*2020*/  UMOV UR10, 0x75488a3f ;  /* 0x75488a3f000a7882 */ /* 0x000fe20000000000 */
[----:B------:R-:W-:-:S06]  /*2030*/  UMOV UR11, 0x3ef3b20a ;  /* 0x3ef3b20a000b7882 */ /* 0x000fcc0000000000 */
[----:B------:R-:W-:Y:S01]  /*2040*/  DFMA R28, R32, R22, UR10 ;  /* 0x0000000a201c7e2b */ /* 0x000fe20008000016 */
[----:B------:R-:W-:Y:S01]  /*2050*/  UMOV UR10, 0xe4faecd5 ;  /* 0xe4faecd5000a7882 */ /* 0x000fe20000000000 */
[----:B------:R-:W-:Y:S01]  /*2060*/  UMOV UR11, 0x3f1745cd ;  /* 0x3f1745cd000b7882 */ /* 0x000fe20000000000 */
[----:B------:R-:W-:-:S05]  /*2070*/  DADD R22, R20, -R18 ;  /* 0x0000000014167229 */ /* 0x000fca0000000812 */
[----:B------:R-:W-:Y:S01]  /*2080*/  DFMA R28, R32, R28, UR10 ;  /* 0x0000000a201c7e2b */ /* 0x000fe2000800001c */
[----:B------:R-:W-:Y:S01]  /*2090*/  UMOV UR10, 0x258a578b ;  /* 0x258a578b000a7882 */ /* 0x000fe20000000000 */
[----:B------:R-:W-:Y:S01]  /*20a0*/  UMOV UR11, 0x3f3c71c7 ;  /* 0x3f3c71c7000b7882 */ /* 0x000fe20000000000 */
[----:B------:R-:W-:-:S05]  /*20b0*/  DADD R22, R22, R22 ;  /* 0x0000000016167229 */ /* 0x000fca0000000016 */
[----:B------:R-:W-:Y:S01]  /*20c0*/  DFMA R28, R32, R28, UR10 ;  /* 0x0000000a201c7e2b */ /* 0x000fe2000800001c */
[----:B------:R-:W-:Y:S01]  /*20d0*/  UMOV UR10, 0x9242b910 ;  /* 0x9242b910000a7882 */ /* 0x000fe20000000000 */
[----:B------:R-:W-:Y:S01]  /*20e0*/  UMOV UR11, 0x3f624924 ;  /* 0x3f624924000b7882 */ /* 0x000fe20000000000 */
[----:B------:R-:W-:-:S05]  /*20f0*/  DFMA R22, R20, -R18, R22 ;  /* 0x800000121416722b */ /* 0x000fca0000000016 */
[----:B------:R-:W-:Y:S01]  /*2100*/  DFMA R28, R32, R28, UR10 ;  /* 0x0000000a201c7e2b */ /* 0x000fe2000800001c */
[----:B------:R-:W-:Y:S01]  /*2110*/  UMOV UR10, 0x99999dfb ;  /* 0x99999dfb000a7882 */ /* 0x000fe20000000000 */
[----:B------:R-:W-:Y:S01]  /*2120*/  UMOV UR11, 0x3f899999 ;  /* 0x3f899999000b7882 */ /* 0x000fe20000000000 */
[----:B------:R-:W-:Y:S02]  /*2130*/  DMUL R22, R24, R22 ;  /* 0x0000001618167228 */ /* 0x000fe40000000000 */
[----:B------:R-:W-:-:S03]  /*2140*/  DMUL R24, R18, R18 ;  /* 0x0000001212187228 */ /* 0x000fc60000000000 */
[----:B------:R-:W-:Y:S01]  /*2150*/  DFMA R28, R32, R28, UR10 ;  /* 0x0000000a201c7e2b */ /* 0x000fe2000800001c */
[----:B------:R-:W-:Y:S01]  /*2160*/  UMOV UR10, 0x55555555 ;  /* 0x55555555000a7882 */ /* 0x000fe20000000000 */
[----:B------:R-:W-:-:S03]  /*2170*/  UMOV UR11, 0x3fb55555 ;  /* 0x3fb55555000b7882 */ /* 0x000fc60000000000 */
[----:B------:R-:W-:Y:S02]  /*2180*/  VIADD R31, R23, 0x100000 ;  /* 0x00100000171f7836 */ /* 0x000fe40000000000 */
[----:B------:R-:W-:Y:S01]  /*2190*/  IMAD.MOV.U32 R30, RZ, RZ, R22 ;  /* 0x000000ffff1e7224 */ /* 0x000fe200078e0016 */
[----:B------:R-:W-:-:S08]  /*21a0*/  DFMA R20, R32, R28, UR10 ;  /* 0x0000000a20147e2b */ /* 0x000fd0000800001c */
[----:B------:R-:W-:Y:S01]  /*21b0*/  DADD R26, -R20, UR10 ;  /* 0x0000000a141a7e29 */ /* 0x000fe20008000100 */
[----:B------:R-:W-:Y:S01]  /*21c0*/  UMOV UR10, 0xb9e7b0 ;  /* 0x00b9e7b0000a7882 */ /* 0x000fe20000000000 */
[----:B------:R-:W-:-:S06]  /*21d0*/  UMOV UR11, 0x3c46a4cb ;  /* 0x3c46a4cb000b7882 */ /* 0x000fcc0000000000 */
[----:B------:R-:W-:Y:S02]  /*21e0*/  DFMA R26, R32, R28, R26 ;  /* 0x0000001c201a722b */ /* 0x000fe4000000001a */
[C---:B------:R-:W-:Y:S02]  /*21f0*/  DFMA R28, R18.reuse, R18, -R24 ;  /* 0x00000012121c722b */ /* 0x040fe40000000818 */
[----:B------:R-:W-:-:S06]  /*2200*/  DMUL R32, R18, R24 ;  /* 0x0000001812207228 */ /* 0x000fcc0000000000 */
[----:B------:R-:W-:Y:S02]  /*2210*/  DFMA R28, R18, R30, R28 ;  /* 0x0000001e121c722b */ /* 0x000fe4000000001c */
[----:B------:R-:W-:Y:S01]  /*2220*/  DADD R30, R26, -UR10 ;  /* 0x8000000a1a1e7e29 */ /* 0x000fe20008000000 */
[----:B------:R-:W-:Y:S01]  /*2230*/  UMOV UR10, 0x80000000 ;  /* 0x80000000000a7882 */ /* 0x000fe20000000000 */
[----:B------:R-:W-:Y:S01]  /*2240*/  DFMA R26, R18, R24, -R32 ;  /* 0x00000018121a722b */ /* 0x000fe20000000820 */
[----:B------:R-:W-:-:S07]  /*2250*/  UMOV UR11, 0x43300000 ;  /* 0x43300000000b7882 */ /* 0x000fce0000000000 */
[----:B------:R-:W-:Y:S02]  /*2260*/  DFMA R26, R22, R24, R26 ;  /* 0x00000018161a722b */ /* 0x000fe4000000001a */
[----:B------:R-:W-:-:S06]  /*2270*/  DADD R24, R20, R30 ;  /* 0x0000000014187229 */ /* 0x000fcc000000001e */
[----:B------:R-:W-:Y:S02]  /*2280*/  DFMA R26, R18, R28, R26 ;  /* 0x0000001c121a722b */ /* 0x000fe4000000001a */
[----:B------:R-:W-:Y:S02]  /*2290*/  DADD R28, R20, -R24 ;  /* 0x00000000141c7229 */ /* 0x000fe40000000818 */
[----:B------:R-:W-:-:S06]  /*22a0*/  DMUL R20, R24, R32 ;  /* 0x0000002018147228 */ /* 0x000fcc0000000000 */
[----:B------:R-:W-:Y:S02]  /*22b0*/  DADD R30, R30, R28 ;  /* 0x000000001e1e7229 */ /* 0x000fe4000000001c */
[----:B------:R-:W-:-:S08]  /*22c0*/  DFMA R28, R24, R32, -R20 ;  /* 0x00000020181c722b */ /* 0x000fd00000000814 */
[----:B------:R-:W-:-:S08]  /*22d0*/  DFMA R26, R24, R26, R28 ;  /* 0x0000001a181a722b */ /* 0x000fd0000000001c */
[----:B------:R-:W-:-:S08]  /*22e0*/  DFMA R30, R30, R32, R26 ;  /* 0x000000201e1e722b */ /* 0x000fd0000000001a */
[----:B------:R-:W-:-:S08]  /*22f0*/  DADD R26, R20, R30 ;  /* 0x00000000141a7229 */ /* 0x000fd0000000001e */
[--C-:B------:R-:W-:Y:S02]  /*2300*/  DADD R24, R18, R26.reuse ;  /* 0x0000000012187229 */ /* 0x100fe4000000001a */
[----:B------:R-:W-:-:S06]  /*2310*/  DADD R20, R20, -R26 ;  /* 0x0000000014147229 */ /* 0x000fcc000000081a */
[----:B------:R-:W-:Y:S02]  /*2320*/  DADD R18, R18, -R24 ;  /* 0x0000000012127229 */ /* 0x000fe40000000818 */
[----:B------:R-:W-:-:S06]  /*2330*/  DADD R20, R30, R20 ;  /* 0x000000001e147229 */ /* 0x000fcc0000000014 */
[----:B------:R-:W-:-:S08]  /*2340*/  DADD R18, R26, R18 ;  /* 0x000000001a127229 */ /* 0x000fd00000000012 */
[----:B------:R-:W-:Y:S01]  /*2350*/  DADD R20, R20, R18 ;  /* 0x0000000014147229 */ /* 0x000fe20000000012 */
[C---:B------:R-:W-:Y:S02]  /*2360*/  VIADD R18, R36.reuse, 0xfffffc01 ;  /* 0xfffffc0124127836 */ /* 0x040fe40000000000 */
[----:B------:R-:W-:Y:S02]  /*2370*/  @P1 VIADD R18, R36, 0xfffffc02 ;  /* 0xfffffc0224121836 */ /* 0x000fe40000000000 */
[----:B------:R-:W-:-:S03]  /*2380*/  IMAD.MOV.U32 R19, RZ, RZ, 0x43300000 ;  /* 0x43300000ff137424 */ /* 0x000fc600078e00ff */
[----:B------:R-:W-:Y:S01]  /*2390*/  DADD R22, R22, R20 ;  /* 0x0000000016167229 */ /* 0x000fe20000000014 */
[----:B------:R-:W-:-:S06]  /*23a0*/  LOP3.LUT R18, R18, 0x80000000, RZ, 0x3c, !PT ;  /* 0x8000000012127812 */ /* 0x000fcc00078e3cff */
[----:B------:R-:W-:Y:S01]  /*23b0*/  DADD R20, R18, -UR10 ;  /* 0x8000000a12147e29 */ /* 0x000fe20008000000 */
[----:B------:R-:W-:Y:S01]  /*23c0*/  UMOV UR10, 0xfefa39ef ;  /* 0xfefa39ef000a7882 */ /* 0x000fe20000000000 */
[----:B------:R-:W-:Y:S01]  /*23d0*/  DADD R26, R24, R22 ;  /* 0x00000000181a7229 */ /* 0x000fe20000000016 */
[----:B------:R-:W-:-:S07]  /*23e0*/  UMOV UR11, 0x3fe62e42 ;  /* 0x3fe62e42000b7882 */ /* 0x000fce0000000000 */
[--C-:B------:R-:W-:Y:S02]  /*23f0*/  DFMA R18, R20, UR10, R26.reuse ;  /* 0x0000000a14127c2b */ /* 0x100fe4000800001a */
[----:B------:R-:W-:-:S06]  /*2400*/  DADD R28, R24, -R26 ;  /* 0x00000000181c7229 */ /* 0x000fcc000000081a */
[----:B------:R-:W-:Y:S02]  /*2410*/  DFMA R24, R20, -UR10, R18 ;  /* 0x8000000a14187c2b */ /* 0x000fe40008000012 */
[----:B------:R-:W-:-:S06]  /*2420*/  DADD R28, R22, R28 ;  /* 0x00000000161c7229 */ /* 0x000fcc000000001c */
[----:B------:R-:W-:Y:S01]  /*2430*/  DADD R24, -R26, R24 ;  /* 0x000000001a187229 */ /* 0x000fe20000000118 */
[----:B------:R-:W-:Y:S02]  /*2440*/  IMAD.MOV.U32 R26, RZ, RZ, 0x652b82fe ;  /* 0x652b82feff1a7424 */ /* 0x000fe400078e00ff */
[----:B------:R-:W-:-:S05]  /*2450*/  IMAD.MOV.U32 R27, RZ, RZ, 0x3ff71547 ;  /* 0x3ff71547ff1b7424 */ /* 0x000fca00078e00ff */
[----:B------:R-:W-:-:S08]  /*2460*/  DADD R22, R28, -R24 ;  /* 0x000000001c167229 */ /* 0x000fd00000000818 */
[----:B------:R-:W-:-:S08]  /*2470*/  DFMA R22, R20, UR14, R22 ;  /* 0x0000000e14167c2b */ /* 0x000fd00008000016 */
[----:B------:R-:W-:-:S08]  /*2480*/  DADD R20, R18, R22 ;  /* 0x0000000012147229 */ /* 0x000fd00000000016 */
[----:B------:R-:W-:Y:S02]  /*2490*/  DADD R24, R18, -R20 ;  /* 0x0000000012187229 */ /* 0x000fe40000000814 */
[----:B------:R-:W-:-:S06]  /*24a0*/  DMUL R18, R20, 2 ;  /* 0x4000000014127828 */ /* 0x000fcc0000000000 */
[----:B------:R-:W-:Y:S02]  /*24b0*/  DADD R22, R22, R24 ;  /* 0x0000000016167229 */ /* 0x000fe40000000018 */
[----:B------:R-:W-:-:S08]  /*24c0*/  DFMA R20, R20, 2, -R18 ;  /* 0x400000001414782b */ /* 0x000fd00000000812 */
[----:B------:R-:W-:-:S08]  /*24d0*/  DFMA R22, R22, 2, R20 ;  /* 0x400000001616782b */ /* 0x000fd00000000014 */
[----:B------:R-:W-:-:S08]  /*24e0*/  DADD R28, R18, R22 ;  /* 0x00000000121c7229 */ /* 0x000fd00000000016 */
[----:B------:R-:W-:Y:S02]  /*24f0*/  DFMA R26, R28, R26, 6.75539944105574400000e+15 ;  /* 0x433800001c1a742b */ /* 0x000fe4000000001a */
[----:B------:R-:W-:Y:S01]  /*2500*/  FSETP.GEU.AND P0, PT, |R29|, 4.1917929649353027344, PT ;  /* 0x4086232b1d00780b */ /* 0x000fe20003f0e200 */
[----:B------:R-:W-:-:S05]  /*2510*/  DADD R18, R18, -R28 ;  /* 0x0000000012127229 */ /* 0x000fca000000081c */
[----:B------:R-:W-:-:S03]  /*2520*/  DADD R20, R26, -6.75539944105574400000e+15 ;  /* 0xc33800001a147429 */ /* 0x000fc60000000000 */
[----:B------:R-:W-:-:S05]  /*2530*/  DADD R22, R22, R18 ;  /* 0x0000000016167229 */ /* 0x000fca0000000012 */
        /* <DEDUP_REMOVED lines=37> */
[----:B------:R-:W-:Y:S06]  /*2790*/  @!P0 BRA `(.L_x_53) ;  /* 0x0000000000308947 */ /* 0x000fec0003800000 */
[----:B------:R-:W-:Y:S01]  /*27a0*/  FSETP.GEU.AND P1, PT, |R29|, 4.2275390625, PT ;  /* 0x408748001d00780b */ /* 0x000fe20003f2e200 */
[C---:B------:R-:W-:Y:S02]  /*27b0*/  DADD R24, R28.reuse, +INF ;  /* 0x7ff000001c187429 */ /* 0x040fe40000000000 */
[----:B------:R-:W-:-:S08]  /*27c0*/  DSETP.GEU.AND P0, PT, R28, RZ, PT ;  /* 0x000000ff1c00722a */ /* 0x000fd00003f0e000 */
[----:B------:R-:W-:Y:S02]  /*27d0*/  FSEL R24, R24, RZ, P0 ;  /* 0x000000ff18187208 */ /* 0x000fe40000000000 */
[----:B------:R-:W-:Y:S02]  /*27e0*/  @!P1 LEA.HI R18, R26, R26, RZ, 0x1 ;  /* 0x0000001a1a129211 */ /* 0x000fe400078f08ff */
[----:B------:R-:W-:Y:S02]  /*27f0*/  FSEL R25, R25, RZ, P0 ;  /* 0x000000ff19197208 */ /* 0x000fe40000000000 */
[----:B------:R-:W-:-:S05]  /*2800*/  @!P1 SHF.R.S32.HI R18, RZ, 0x1, R18 ;  /* 0x00000001ff129819 */ /* 0x000fca0000011412 */
[----:B------:R-:W-:Y:S02]  /*2810*/  @!P1 IMAD.IADD R19, R26, 0x1, -R18 ;  /* 0x000000011a139824 */ /* 0x000fe400078e0a12 */
[----:B------:R-:W-:Y:S02]  /*2820*/  @!P1 IMAD R21, R18, 0x100000, R21 ;  /* 0x0010000012159824 */ /* 0x000fe400078e0215 */
[----:B------:R-:W-:Y:S01]  /*2830*/  @!P1 IMAD.MOV.U32 R18, RZ, RZ, RZ ;  /* 0x000000ffff129224 */ /* 0x000fe200078e00ff */
[----:B------:R-:W-:-:S06]  /*2840*/  @!P1 LEA R19, R19, 0x3ff00000, 0x14 ;  /* 0x3ff0000013139811 */ /* 0x000fcc00078ea0ff */
[----:B------:R-:W-:-:S11]  /*2850*/  @!P1 DMUL R24, R20, R18 ;  /* 0x0000001214189228 */ /* 0x000fd60000000000 */
.L_x_53:
[----:B------:R-:W-:Y:S01]  /*2860*/  DFMA R22, R22, R24, R24 ;  /* 0x000000181616722b */ /* 0x000fe20000000018 */
[----:B------:R-:W-:Y:S01]  /*2870*/  IMAD.MOV.U32 R20, RZ, RZ, R0 ;  /* 0x000000ffff147224 */ /* 0x000fe200078e0000 */
[----:B------:R-:W-:Y:S01]  /*2880*/  DSETP.NEU.AND P0, PT, |R24|, +INF , PT ;  /* 0x7ff000001800742a */ /* 0x000fe20003f0d200 */
[----:B------:R-:W-:-:S07]  /*2890*/  IMAD.MOV.U32 R21, RZ, RZ, 0x0 ;  /* 0x00000000ff157424 */ /* 0x000fce00078e00ff */
[----:B------:R-:W-:Y:S02]  /*28a0*/  FSEL R19, R24, R22, !P0 ;  /* 0x0000001618137208 */ /* 0x000fe40004000000 */
[----:B------:R-:W-:Y:S01]  /*28b0*/  FSEL R18, R25, R23, !P0 ;  /* 0x0000001719127208 */ /* 0x000fe20004000000 */
[----:B------:R-:W-:Y:S06]  /*28c0*/  RET.REL.NODEC R20 `(_Z4distPfS_S_S_if) ;  /* 0xffffffd414cc7950 */ /* 0x000fec0003c3ffff */
.L_x_54:
        /* <DEDUP_REMOVED lines=11> */
.L_x_72:


//--------------------- .text._Z13normalizationPfS_ff --------------------------
	.section	.text._Z13normalizationPfS_ff,"ax",@progbits
	.align	128
        .global         _Z13normalizationPfS_ff
        .type           _Z13normalizationPfS_ff,@function
        .size           _Z13normalizationPfS_ff,(.L_x_73 - _Z13normalizationPfS_ff)
        .other          _Z13normalizationPfS_ff,@"STO_CUDA_ENTRY STV_DEFAULT"
_Z13normalizationPfS_ff:
.text._Z13normalizationPfS_ff:
        /* <DEDUP_REMOVED lines=8> */
[----:B------:R-:W1:Y:S07]  /*0080*/  LDCU.64 UR4, c[0x0][0x358] ;  /* 0x00006b00ff0477ac */ /* 0x000e6e0008000a00 */
[----:B------:R-:W2:Y:S01]  /*0090*/  LDC.64 R8, c[0x0][0x390] ;  /* 0x0000e400ff087b82 */ /* 0x000ea20000000a00 */
[----:B0-----:R-:W-:-:S06]  /*00a0*/  IMAD.WIDE R4, R2, 0x4, R4 ;  /* 0x0000000402047825 */ /* 0x001fcc00078e0204 */
[----:B-1----:R-:W3:Y:S01]  /*00b0*/  LDG.E R5, desc[UR4][R4.64] ;  /* 0x0000000404057981 */ /* 0x002ee2000c1e1900 */
[----:B------:R-:W-:Y:S01]  /*00c0*/  BSSY.RECONVERGENT B0, `(.L_x_55) ;  /* 0x000000d000007945 */ /* 0x000fe20003800200 */
[----:B--2---:R-:W0:Y:S02]  /*00d0*/  MUFU.RCP R6, R9 ;  /* 0x0000000900067308 */ /* 0x004e240000001000 */
[----:B0-----:R-:W-:-:S04]  /*00e0*/  FFMA R3, R6, -R9, 1 ;  /* 0x3f80000006037423 */ /* 0x001fc80000000809 */
[----:B------:R-:W-:Y:S01]  /*00f0*/  FFMA R3, R6, R3, R6 ;  /* 0x0000000306037223 */ /* 0x000fe20000000006 */
[----:B---3--:R-:W-:-:S04]  /*0100*/  FADD R0, R5, -R8 ;  /* 0x8000000805007221 */ /* 0x008fc80000000000 */
[----:B------:R-:W0:Y:S01]  /*0110*/  FCHK P0, R0, R9 ;  /* 0x0000000900007302 */ /* 0x000e220000000000 */
[----:B------:R-:W-:-:S04]  /*0120*/  FFMA R6, R0, R3, RZ ;  /* 0x0000000300067223 */ /* 0x000fc800000000ff */
[----:B------:R-:W-:-:S04]  /*0130*/  FFMA R7, R6, -R9, R0 ;  /* 0x8000000906077223 */ /* 0x000fc80000000000 */
[----:B------:R-:W-:Y:S01]  /*0140*/  FFMA R7, R3, R7, R6 ;  /* 0x0000000703077223 */ /* 0x000fe20000000006 */
[----:B0-----:R-:W-:Y:S06]  /*0150*/  @!P0 BRA `(.L_x_56) ;  /* 0x00000000000c8947 */ /* 0x001fec0003800000 */
[----:B------:R-:W-:-:S07]  /*0160*/  MOV R4, 0x180 ;  /* 0x0000018000047802 */ /* 0x000fce0000000f00 */
[----:B------:R-:W-:Y:S05]  /*0170*/  CALL.REL.NOINC `($__internal_3_$__cuda_sm3x_div_rn_noftz_f32_slowpath) ;  /* 0x0000000000187944 */ /* 0x000fea0003c00000 */
[----:B------:R-:W-:-:S07]  /*0180*/  IMAD.MOV.U32 R7, RZ, RZ, R0 ;  /* 0x000000ffff077224 */ /* 0x000fce00078e0000 */
.L_x_56:
[----:B------:R-:W-:Y:S05]  /*0190*/  BSYNC.RECONVERGENT B0 ;  /* 0x0000000000007941 */ /* 0x000fea0003800200 */
.L_x_55:
[----:B------:R-:W0:Y:S02]  /*01a0*/  LDC.64 R4, c[0x0][0x388] ;  /* 0x0000e200ff047b82 */ /* 0x000e240000000a00 */
[----:B0-----:R-:W-:-:S05]  /*01b0*/  IMAD.WIDE R2, R2, 0x4, R4 ;  /* 0x0000000402027825 */ /* 0x001fca00078e0204 */
[----:B------:R-:W-:Y:S01]  /*01c0*/  STG.E desc[UR4][R2.64], R7 ;  /* 0x0000000702007986 */ /* 0x000fe2000c101904 */
[----:B------:R-:W-:Y:S05]  /*01d0*/  EXIT ;  /* 0x000000000000794d */ /* 0x000fea0003800000 */
        .weak           $__internal_3_$__cuda_sm3x_div_rn_noftz_f32_slowpath
        .type           $__internal_3_$__cuda_sm3x_div_rn_noftz_f32_slowpath,@function
        .size           $__internal_3_$__cuda_sm3x_div_rn_noftz_f32_slowpath,(.L_x_73 - $__internal_3_$__cuda_sm3x_div_rn_noftz_f32_slowpath)
$__internal_3_$__cuda_sm3x_div_rn_noftz_f32_slowpath:
[----:B------:R-:W0:Y:S01]  /*01e0*/  LDC R3, c[0x0][0x394] ;  /* 0x0000e500ff037b82 */ /* 0x000e220000000800 */
[--C-:B------:R-:W-:Y:S01]  /*01f0*/  SHF.R.U32.HI R5, RZ, 0x17, R0.reuse ;  /* 0x00000017ff057819 */ /* 0x100fe20000011600 */
[----:B------:R-:W1:Y:S01]  /*0200*/  LDCU UR6, c[0x0][0x394] ;  /* 0x00007280ff0677ac */ /* 0x000e620008000800 */
[----:B------:R-:W-:Y:S01]  /*0210*/  BSSY.RECONVERGENT B1, `(.L_x_57) ;  /* 0x0000064000017945 */ /* 0x000fe20003800200 */
[----:B------:R-:W-:Y:S01]  /*0220*/  IMAD.MOV.U32 R7, RZ, RZ, R0 ;  /* 0x000000ffff077224 */ /* 0x000fe200078e0000 */
[----:B------:R-:W-:-:S05]  /*0230*/  LOP3.LUT R5, R5, 0xff, RZ, 0xc0, !PT ;  /* 0x000000ff05057812 */ /* 0x000fca00078ec0ff */
[----:B------:R-:W-:Y:S02]  /*0240*/  VIADD R10, R5, 0xffffffff ;  /* 0xffffffff050a7836 */ /* 0x000fe40000000000 */
[----:B-1----:R-:W-:Y:S01]  /*0250*/  IMAD.U32 R8, RZ, RZ, UR6 ;  /* 0x00000006ff087e24 */ /* 0x002fe2000f8e00ff */
[----:B0-----:R-:W-:-:S04]  /*0260*/  SHF.R.U32.HI R6, RZ, 0x17, R3 ;  /* 0x00000017ff067819 */ /* 0x001fc80000011603 */
[----:B------:R-:W-:-:S05]  /*0270*/  LOP3.LUT R6, R6, 0xff, RZ, 0xc0, !PT ;  /* 0x000000ff06067812 */ /* 0x000fca00078ec0ff */
[----:B------:R-:W-:-:S05]  /*0280*/  VIADD R11, R6, 0xffffffff ;  /* 0xffffffff060b7836 */ /* 0x000fca0000000000 */
        /* <DEDUP_REMOVED lines=27> */
.L_x_58:
        /* <DEDUP_REMOVED lines=51> */
.L_x_65:
[----:B------:R-:W-:-:S04]  /*0770*/  LOP3.LUT R0, R0, 0x80000000, RZ, 0xc0, !PT ;  /* 0x8000000000007812 */ /* 0x000fc800078ec0ff */
[----:B------:R-:W-:Y:S01]  /*0780*/  LOP3.LUT R0, R0, 0x7f800000, RZ, 0xfc, !PT ;  /* 0x7f80000000007812 */ /* 0x000fe200078efcff */
[----:B------:R-:W-:Y:S06]  /*0790*/  BRA `(.L_x_66) ;  /* 0x0000000000047947 */ /* 0x000fec0003800000 */
.L_x_64:
[----:B------:R-:W-:-:S07]  /*07a0*/  IMAD R0, R6, 0x800000, R0 ;  /* 0x0080000006007824 */ /* 0x000fce00078e0200 */
.L_x_66:
[----:B------:R-:W-:Y:S05]  /*07b0*/  BSYNC.RECONVERGENT B2 ;  /* 0x0000000000027941 */ /* 0x000fea0003800200 */
.L_x_63:
[----:B------:R-:W-:Y:S05]  /*07c0*/  BRA `(.L_x_67) ;  /* 0x0000000000207947 */ /* 0x000fea0003800000 */
.L_x_62:
[----:B------:R-:W-:-:S04]  /*07d0*/  LOP3.LUT R0, R8, 0x80000000, R7, 0x48, !PT ;  /* 0x8000000008007812 */ /* 0x000fc800078e4807 */
[----:B------:R-:W-:Y:S01]  /*07e0*/  LOP3.LUT R0, R0, 0x7f800000, RZ, 0xfc, !PT ;  /* 0x7f80000000007812 */ /* 0x000fe200078efcff */
[----:B------:R-:W-:Y:S06]  /*07f0*/  BRA `(.L_x_67) ;  /* 0x0000000000147947 */ /* 0x000fec0003800000 */
.L_x_61:
[----:B------:R-:W-:Y:S01]  /*0800*/  LOP3.LUT R0, R8, 0x80000000, R7, 0x48, !PT ;  /* 0x8000000008007812 */ /* 0x000fe200078e4807 */
[----:B------:R-:W-:Y:S06]  /*0810*/  BRA `(.L_x_67) ;  /* 0x00000000000c7947 */ /* 0x000fec0003800000 */
.L_x_60:
[----:B------:R-:W0:Y:S01]  /*0820*/  MUFU.RSQ R0, -QNAN ;  /* 0xffc0000000007908 */ /* 0x000e220000001400 */
[----:B------:R-:W-:Y:S05]  /*0830*/  BRA `(.L_x_67) ;  /* 0x0000000000047947 */ /* 0x000fea0003800000 */
.L_x_59:
[----:B------:R-:W-:-:S07]  /*0840*/  FADD.FTZ R0, R0, R3 ;  /* 0x0000000300007221 */ /* 0x000fce0000010000 */
.L_x_67:
[----:B------:R-:W-:Y:S05]  /*0850*/  BSYNC.RECONVERGENT B1 ;  /* 0x0000000000017941 */ /* 0x000fea0003800200 */
.L_x_57:
[----:B------:R-:W-:-:S04]  /*0860*/  IMAD.MOV.U32 R5, RZ, RZ, 0x0 ;  /* 0x00000000ff057424 */ /* 0x000fc800078e00ff */
[----:B0-----:R-:W-:Y:S05]  /*0870*/  RET.REL.NODEC R4 `(_Z13normalizationPfS_ff) ;  /* 0xfffffff404e07950 */ /* 0x001fea0003c3ffff */
.L_x_68:
        /* <DEDUP_REMOVED lines=16> */
.L_x_73:


//--------------------- .nv.global.init           --------------------------
	.section	.nv.global.init,"aw",@progbits
	.align	4
.nv.global.init:
	.type		mrg32k3aM1SubSeq,@object
	.size		mrg32k3aM1SubSeq,(mrg32k3aM2SubSeq - mrg32k3aM1SubSeq)
mrg32k3aM1SubSeq:
        /*0000*/ 	.byte	0x0b, 0xcc, 0xee, 0x04, 0x73, 0x29, 0x8b, 0x6f, 0xf6, 0x53, 0x03, 0xf6, 0x23, 0xf6, 0xea, 0xda
        /* <DEDUP_REMOVED lines=125> */
	.type		mrg32k3aM2SubSeq,@object
	.size		mrg32k3aM2SubSeq,(mrg32k3aM1 - mrg32k3aM2SubSeq)
mrg32k3aM2SubSeq:
        /* <DEDUP_REMOVED lines=126> */
	.type		mrg32k3aM1,@object
	.size		mrg32k3aM1,(mrg32k3aM1Seq - mrg32k3aM1)
mrg32k3aM1:
        /* <DEDUP_REMOVED lines=144> */
	.type		mrg32k3aM1Seq,@object
	.size		mrg32k3aM1Seq,(mrg32k3aM2 - mrg32k3aM1Seq)
mrg32k3aM1Seq:
        /* <DEDUP_REMOVED lines=144> */
	.type		mrg32k3aM2,@object
	.size		mrg32k3aM2,(mrg32k3aM2Seq - mrg32k3aM2)
mrg32k3aM2:
        /* <DEDUP_REMOVED lines=144> */
	.type		mrg32k3aM2Seq,@object
	.size		mrg32k3aM2Seq,(precalc_xorwow_matrix - mrg32k3aM2Seq)
mrg32k3aM2Seq:
        /* <DEDUP_REMOVED lines=144> */
	.type		precalc_xorwow_matrix,@object
	.size		precalc_xorwow_matrix,(precalc_xorwow_offset_matrix - precalc_xorwow_matrix)
precalc_xorwow_matrix:
        /* <DEDUP_REMOVED lines=6400> */
	.type		precalc_xorwow_offset_matrix,@object
	.size		precalc_xorwow_offset_matrix,(.L_1 - precalc_xorwow_offset_matrix)
precalc_xorwow_offset_matrix:
        /* <DEDUP_REMOVED lines=6400> */
.L_1:


//--------------------- .nv.shared.reserved.0     --------------------------
	.section	.nv.shared.reserved.0,"aw",@nobits
	.weak		__nv_reservedSMEM_offset_0_alias
	.size		__nv_reservedSMEM_offset_0_alias, 0, 64
	.other		__nv_reservedSMEM_offset_0_alias,@"STO_CUDA_RESERVED_SHARED STV_DEFAULT"
__nv_reservedSMEM_offset_0_alias:
	.zero		0
	.zero		64


//--------------------- .nv.constant0._Z3dimPfS_  --------------------------
	.section	.nv.constant0._Z3dimPfS_,"a",@progbits
	.sectionflags	@""
	.align	4
.nv.constant0._Z3dimPfS_:
	.zero		912


//--------------------- .nv.constant0._Z4distPfS_S_S_if --------------------------
	.section	.nv.constant0._Z4distPfS_S_S_if,"a",@progbits
	.sectionflags	@""
	.align	4
.nv.constant0._Z4distPfS_S_S_if:
	.zero		936


//--------------------- .nv.constant0._Z13normalizationPfS_ff --------------------------
	.section	.nv.constant0._Z13normalizationPfS_ff,"a",@progbits
	.sectionflags	@""
	.align	4
.nv.constant0._Z13normalizationPfS_ff:
	.zero		920


//--------------------- SYMBOLS --------------------------

	.type		.nv.reservedSmem.offset0,@object
	.size		.nv.reservedSmem.offset0,0x4
